def attn_fwd(
    Q,
    K,
    V,
    Out,
    Lse,
    sm_scale,
    stride_qz,
    stride_qh,
    stride_qm,
    stride_qk,
    stride_kz,
    stride_kh,
    stride_kn,
    stride_kk,
    stride_vz,
    stride_vh,
    stride_vn,
    stride_vk,
    stride_oz,
    stride_oh,
    stride_om,
    stride_ok,
    seqlen_q,
    seqlen_k,
    BLOCK_M: tl.constexpr,
    BLOCK_N: tl.constexpr,
    HEAD_DIM: tl.constexpr,
    CAUSAL: tl.constexpr,
):
    start_m = tl.program_id(0)
    off_hz = tl.program_id(1)
    q_off = off_hz * stride_qh
    k_off = off_hz * stride_kh
    v_off = off_hz * stride_vh
    offs_m = start_m * BLOCK_M + tl.arange(0, BLOCK_M)
    offs_d = tl.arange(0, HEAD_DIM)
    offs_n = tl.arange(0, BLOCK_N)
    q_ptrs = Q + q_off + offs_m[:, None] * stride_qm + offs_d[None, :] * stride_qk
    k_ptrs = K + k_off + offs_d[:, None] * stride_kk + offs_n[None, :] * stride_kn
    v_ptrs = V + v_off + offs_n[:, None] * stride_vn + offs_d[None, :] * stride_vk
    m_i = tl.full([BLOCK_M], float("-inf"), dtype=tl.float32)
    l_i = tl.zeros([BLOCK_M], dtype=tl.float32) + 1.0
    acc = tl.zeros([BLOCK_M, HEAD_DIM], dtype=tl.float32)
    q = tl.load(q_ptrs)
    acc, l_i, m_i = _attn_fwd_inner(
        acc,
        l_i,
        m_i,
        q,
        k_ptrs,
        v_ptrs,
        sm_scale,
        stride_kn,
        stride_vn,
        start_m,
        seqlen_k,
        BLOCK_M,
        BLOCK_N,
        HEAD_DIM,
        CAUSAL,
    )
    acc = acc / l_i[:, None]
    lse = m_i + tl.math.log2(l_i) / 1.4426950408889634
    o_ptrs = (
        Out
        + off_hz * stride_oh
        + offs_m[:, None] * stride_om
        + offs_d[None, :] * stride_ok
    )
    tl.store(o_ptrs, acc.to(Out.dtype.element_ty))
    tl.store(Lse + off_hz * seqlen_q + offs_m, lse)

# config = {"BLOCK_M": 32, "BLOCK_N": 16, "HEAD_DIM": 16, "arch": "sm_80", "causal": true, "dtype": "bf16", "num_stages": 2, "num_warps": 8}
# arch = sm_80


// ===== COMPILED SASS (sm_80) =====

	.target	sm_80

	.elftype	@"ET_EXEC"


//--------------------- .note.nv.tkinfo           --------------------------
	.section	.note.nv.tkinfo,"",@"SHT_NOTE"
	.sectionflags	@"SHF_NOTE_NV_TKINFO"
	.tkinfo
        /*0018*/ 	.word	0x00000002
        /*0030*/ 	.string	""
        /*0030*/ 	.string	"ptxas"
        /*0030*/ 	.string	"Cuda compilation tools, release 13.0, V13.0.88"
        /*0030*/ 	.string	"Build cuda_13.0.r13.0/compiler.36424714_0"
        /*0030*/ 	.string	"-v  -suppress-debug-info  -lineinfo  -arch sm_80 "



//--------------------- .note.nv.cuinfo           --------------------------
	.section	.note.nv.cuinfo,"",@"SHT_NOTE"
	.sectionflags	@"SHF_NOTE_NV_CUINFO"
        /*0018*/ 	.short	0x0002
        /*001a*/ 	.short	0x0050
        /*001c*/ 	.short	0x0082
	.zero		2


//--------------------- .nv.info                  --------------------------
	.section	.nv.info,"",@"SHT_CUDA_INFO"
	.align	4


	//----- nvinfo : EIATTR_REGCOUNT
	.align		4
        /*0000*/ 	.byte	0x04, 0x2f
        /*0002*/ 	.short	(.L_2 - .L_1)
	.align		4
.L_1:
        /*0004*/ 	.word	index@(attn_fwd)
        /*0008*/ 	.word	0x00000037


	//----- nvinfo : EIATTR_FRAME_SIZE
	.align		4
.L_2:
        /*000c*/ 	.byte	0x04, 0x11
        /*000e*/ 	.short	(.L_4 - .L_3)
	.align		4
.L_3:
        /*0010*/ 	.word	index@(attn_fwd)
        /*0014*/ 	.word	0x00000000


	//----- nvinfo : EIATTR_MIN_STACK_SIZE
	.align		4
.L_4:
        /*0018*/ 	.byte	0x04, 0x12
        /*001a*/ 	.short	(.L_6 - .L_5)
	.align		4
.L_5:
        /*001c*/ 	.word	index@(attn_fwd)
        /*0020*/ 	.word	0x00000000
.L_6:


//--------------------- .nv.info.attn_fwd         --------------------------
	.section	.nv.info.attn_fwd,"",@"SHT_CUDA_INFO"
	.sectionflags	@""
	.align	4


	//----- nvinfo : EIATTR_CUDA_API_VERSION
	.align		4
        /*0000*/ 	.byte	0x04, 0x37
        /*0002*/ 	.short	(.L_8 - .L_7)
.L_7:
        /*0004*/ 	.word	0x00000082


	//----- nvinfo : EIATTR_SW2861232_WAR
	.align		4
.L_8:
        /*0008*/ 	.byte	0x01, 0x35
	.zero		2


	//----- nvinfo : EIATTR_PARAM_CBANK
	.align		4
        /*000c*/ 	.byte	0x04, 0x0a
        /*000e*/ 	.short	(.L_10 - .L_9)
	.align		4
.L_9:
        /*0010*/ 	.word	index@(.nv.constant0.attn_fwd)
        /*0014*/ 	.short	0x0160
        /*0016*/ 	.short	0x0088


	//----- nvinfo : EIATTR_CBANK_PARAM_SIZE
	.align		4
.L_10:
        /*0018*/ 	.byte	0x03, 0x19
        /*001a*/ 	.short	0x0088


	//----- nvinfo : EIATTR_KPARAM_INFO
	.align		4
        /*001c*/ 	.byte	0x04, 0x17
        /*001e*/ 	.short	(.L_12 - .L_11)
.L_11:
        /*0020*/ 	.word	0x00000000
        /*0024*/ 	.short	0x0019
        /*0026*/ 	.short	0x0080
        /*0028*/ 	.byte	0x00, 0xf4, 0x21, 0x00


	//----- nvinfo : EIATTR_KPARAM_INFO
	.align		4
.L_12:
        /*002c*/ 	.byte	0x04, 0x17
        /*002e*/ 	.short	(.L_14 - .L_13)
.L_13:
        /*0030*/ 	.word	0x00000000
        /*0034*/ 	.short	0x0018
        /*0036*/ 	.short	0x0078
        /*0038*/ 	.byte	0x00, 0xf4, 0x21, 0x00


	//----- nvinfo : EIATTR_KPARAM_INFO
	.align		4
.L_14:
        /*003c*/ 	.byte	0x04, 0x17
        /*003e*/ 	.short	(.L_16 - .L_15)
.L_15:
        /*0040*/ 	.word	0x00000000
        /*0044*/ 	.short	0x0017
        /*0046*/ 	.short	0x0070
        /*0048*/ 	.byte	0x00, 0xf0, 0x11, 0x00


	//----- nvinfo : EIATTR_KPARAM_INFO
	.align		4
.L_16:
        /*004c*/ 	.byte	0x04, 0x17
        /*004e*/ 	.short	(.L_18 - .L_17)
.L_17:
        /*0050*/ 	.word	0x00000000
        /*0054*/ 	.short	0x0016
        /*0056*/ 	.short	0x006c
        /*0058*/ 	.byte	0x00, 0xf0, 0x11, 0x00


	//----- nvinfo : EIATTR_KPARAM_INFO
	.align		4
.L_18:
        /*005c*/ 	.byte	0x04, 0x17
        /*005e*/ 	.short	(.L_20 - .L_19)
.L_19:
        /*0060*/ 	.word	0x00000000
        /*0064*/ 	.short	0x0015
        /*0066*/ 	.short	0x0068
        /*0068*/ 	.byte	0x00, 0xf0, 0x11, 0x00


	//----- nvinfo : EIATTR_KPARAM_INFO
	.align		4
.L_20:
        /*006c*/ 	.byte	0x04, 0x17
        /*006e*/ 	.short	(.L_22 - .L_21)
.L_21:
        /*0070*/ 	.word	0x00000000
        /*0074*/ 	.short	0x0014
        /*0076*/ 	.short	0x0064
        /*0078*/ 	.byte	0x00, 0xf0, 0x11, 0x00


	//----- nvinfo : EIATTR_KPARAM_INFO
	.align		4
.L_22:
        /*007c*/ 	.byte	0x04, 0x17
        /*007e*/ 	.short	(.L_24 - .L_23)
.L_23:
        /*0080*/ 	.word	0x00000000
        /*0084*/ 	.short	0x0013
        /*0086*/ 	.short	0x0060
        /*0088*/ 	.byte	0x00, 0xf0, 0x11, 0x00


	//----- nvinfo : EIATTR_KPARAM_INFO
	.align		4
.L_24:
        /*008c*/ 	.byte	0x04, 0x17
        /*008e*/ 	.short	(.L_26 - .L_25)
.L_25:
        /*0090*/ 	.word	0x00000000
        /*0094*/ 	.short	0x0012
        /*0096*/ 	.short	0x005c
        /*0098*/ 	.byte	0x00, 0xf0, 0x11, 0x00


	//----- nvinfo : EIATTR_KPARAM_INFO
	.align		4
.L_26:
        /*009c*/ 	.byte	0x04, 0x17
        /*009e*/ 	.short	(.L_28 - .L_27)
.L_27:
        /*00a0*/ 	.word	0x00000000
        /*00a4*/ 	.short	0x0011
        /*00a6*/ 	.short	0x0058
        /*00a8*/ 	.byte	0x00, 0xf0, 0x11, 0x00


	//----- nvinfo : EIATTR_KPARAM_INFO
	.align		4
.L_28:
        /*00ac*/ 	.byte	0x04, 0x17
        /*00ae*/ 	.short	(.L_30 - .L_29)
.L_29:
        /*00b0*/ 	.word	0x00000000
        /*00b4*/ 	.short	0x0010
        /*00b6*/ 	.short	0x0054
        /*00b8*/ 	.byte	0x00, 0xf0, 0x11, 0x00


	//----- nvinfo : EIATTR_KPARAM_INFO
	.align		4
.L_30:
        /*00bc*/ 	.byte	0x04, 0x17
        /*00be*/ 	.short	(.L_32 - .L_31)
.L_31:
        /*00c0*/ 	.word	0x00000000
        /*00c4*/ 	.short	0x000f
        /*00c6*/ 	.short	0x0050
        /*00c8*/ 	.byte	0x00, 0xf0, 0x11, 0x00


	//----- nvinfo : EIATTR_KPARAM_INFO
	.align		4
.L_32:
        /*00cc*/ 	.byte	0x04, 0x17
        /*00ce*/ 	.short	(.L_34 - .L_33)
.L_33:
        /*00d0*/ 	.word	0x00000000
        /*00d4*/ 	.short	0x000e
        /*00d6*/ 	.short	0x004c
        /*00d8*/ 	.byte	0x00, 0xf0, 0x11, 0x00


	//----- nvinfo : EIATTR_KPARAM_INFO
	.align		4
.L_34:
        /*00dc*/ 	.byte	0x04, 0x17
        /*00de*/ 	.short	(.L_36 - .L_35)
.L_35:
        /*00e0*/ 	.word	0x00000000
        /*00e4*/ 	.short	0x000d
        /*00e6*/ 	.short	0x0048
        /*00e8*/ 	.byte	0x00, 0xf0, 0x11, 0x00


	//----- nvinfo : EIATTR_KPARAM_INFO
	.align		4
.L_36:
        /*00ec*/ 	.byte	0x04, 0x17
        /*00ee*/ 	.short	(.L_38 - .L_37)
.L_37:
        /*00f0*/ 	.word	0x00000000
        /*00f4*/ 	.short	0x000c
        /*00f6*/ 	.short	0x0044
        /*00f8*/ 	.byte	0x00, 0xf0, 0x11, 0x00


	//----- nvinfo : EIATTR_KPARAM_INFO
	.align		4
.L_38:
        /*00fc*/ 	.byte	0x04, 0x17
        /*00fe*/ 	.short	(.L_40 - .L_39)
.L_39:
        /*0100*/ 	.word	0x00000000
        /*0104*/ 	.short	0x000b
        /*0106*/ 	.short	0x0040
        /*0108*/ 	.byte	0x00, 0xf0, 0x11, 0x00


	//----- nvinfo : EIATTR_KPARAM_INFO
	.align		4
.L_40:
        /*010c*/ 	.byte	0x04, 0x17
        /*010e*/ 	.short	(.L_42 - .L_41)
.L_41:
        /*0110*/ 	.word	0x00000000
        /*0114*/ 	.short	0x000a
        /*0116*/ 	.short	0x003c
        /*0118*/ 	.byte	0x00, 0xf0, 0x11, 0x00


	//----- nvinfo : EIATTR_KPARAM_INFO
	.align		4
.L_42:
        /*011c*/ 	.byte	0x04, 0x17
        /*011e*/ 	.short	(.L_44 - .L_43)
.L_43:
        /*0120*/ 	.word	0x00000000
        /*0124*/ 	.short	0x0009
        /*0126*/ 	.short	0x0038
        /*0128*/ 	.byte	0x00, 0xf0, 0x11, 0x00


	//----- nvinfo : EIATTR_KPARAM_INFO
	.align		4
.L_44:
        /*012c*/ 	.byte	0x04, 0x17
        /*012e*/ 	.short	(.L_46 - .L_45)
.L_45:
        /*0130*/ 	.word	0x00000000
        /*0134*/ 	.short	0x0008
        /*0136*/ 	.short	0x0034
        /*0138*/ 	.byte	0x00, 0xf0, 0x11, 0x00


	//----- nvinfo : EIATTR_KPARAM_INFO
	.align		4
.L_46:
        /*013c*/ 	.byte	0x04, 0x17
        /*013e*/ 	.short	(.L_48 - .L_47)
.L_47:
        /*0140*/ 	.word	0x00000000
        /*0144*/ 	.short	0x0007
        /*0146*/ 	.short	0x0030
        /*0148*/ 	.byte	0x00, 0xf0, 0x11, 0x00


	//----- nvinfo : EIATTR_KPARAM_INFO
	.align		4
.L_48:
        /*014c*/ 	.byte	0x04, 0x17
        /*014e*/ 	.short	(.L_50 - .L_49)
.L_49:
        /*0150*/ 	.word	0x00000000
        /*0154*/ 	.short	0x0006
        /*0156*/ 	.short	0x002c
        /*0158*/ 	.byte	0x00, 0xf0, 0x11, 0x00


	//----- nvinfo : EIATTR_KPARAM_INFO
	.align		4
.L_50:
        /*015c*/ 	.byte	0x04, 0x17
        /*015e*/ 	.short	(.L_52 - .L_51)
.L_51:
        /*0160*/ 	.word	0x00000000
        /*0164*/ 	.short	0x0005
        /*0166*/ 	.short	0x0028
        /*0168*/ 	.byte	0x00, 0xf0, 0x11, 0x00


	//----- nvinfo : EIATTR_KPARAM_INFO
	.align		4
.L_52:
        /*016c*/ 	.byte	0x04, 0x17
        /*016e*/ 	.short	(.L_54 - .L_53)
.L_53:
        /*0170*/ 	.word	0x00000000
        /*0174*/ 	.short	0x0004
        /*0176*/ 	.short	0x0020
        /*0178*/ 	.byte	0x00, 0xf4, 0x21, 0x00


	//----- nvinfo : EIATTR_KPARAM_INFO
	.align		4
.L_54:
        /*017c*/ 	.byte	0x04, 0x17
        /*017e*/ 	.short	(.L_56 - .L_55)
.L_55:
        /*0180*/ 	.word	0x00000000
        /*0184*/ 	.short	0x0003
        /*0186*/ 	.short	0x0018
        /*0188*/ 	.byte	0x00, 0xf4, 0x21, 0x00


	//----- nvinfo : EIATTR_KPARAM_INFO
	.align		4
.L_56:
        /*018c*/ 	.byte	0x04, 0x17
        /*018e*/ 	.short	(.L_58 - .L_57)
.L_57:
        /*0190*/ 	.word	0x00000000
        /*0194*/ 	.short	0x0002
        /*0196*/ 	.short	0x0010
        /*0198*/ 	.byte	0x00, 0xf4, 0x21, 0x00


	//----- nvinfo : EIATTR_KPARAM_INFO
	.align		4
.L_58:
        /*019c*/ 	.byte	0x04, 0x17
        /*019e*/ 	.short	(.L_60 - .L_59)
.L_59:
        /*01a0*/ 	.word	0x00000000
        /*01a4*/ 	.short	0x0001
        /*01a6*/ 	.short	0x0008
        /*01a8*/ 	.byte	0x00, 0xf4, 0x21, 0x00


	//----- nvinfo : EIATTR_KPARAM_INFO
	.align		4
.L_60:
        /*01ac*/ 	.byte	0x04, 0x17
        /*01ae*/ 	.short	(.L_62 - .L_61)
.L_61:
        /*01b0*/ 	.word	0x00000000
        /*01b4*/ 	.short	0x0000
        /*01b6*/ 	.short	0x0000
        /*01b8*/ 	.byte	0x00, 0xf4, 0x21, 0x00


	//----- nvinfo : EIATTR_MAXREG_COUNT
	.align		4
.L_62:
        /*01bc*/ 	.byte	0x03, 0x1b
        /*01be*/ 	.short	0x00ff


	//----- nvinfo : EIATTR_NUM_BARRIERS
	.align		4
        /*01c0*/ 	.byte	0x02, 0x4c
        /*01c2*/ 	.byte	0x01
	.zero		1


	//----- nvinfo : EIATTR_MERCURY_ISA_VERSION
	.align		4
        /*01c4*/ 	.byte	0x03, 0x5f
        /*01c6*/ 	.short	0x0000


	//----- nvinfo : EIATTR_COOP_GROUP_MASK_REGIDS
	.align		4
        /*01c8*/ 	.byte	0x04, 0x29
        /*01ca*/ 	.short	(.L_64 - .L_63)


	//   ....[0]....
.L_63:
        /*01cc*/ 	.word	0xffffffff


	//   ....[1]....
        /*01d0*/ 	.word	0xffffffff


	//   ....[2]....
        /*01d4*/ 	.word	0xffffffff


	//   ....[3]....
        /*01d8*/ 	.word	0xffffffff


	//   ....[4]....
        /*01dc*/ 	.word	0xffffffff


	//   ....[5]....
        /*01e0*/ 	.word	0xffffffff


	//   ....[6]....
        /*01e4*/ 	.word	0xffffffff


	//   ....[7]....
        /*01e8*/ 	.word	0xffffffff


	//----- nvinfo : EIATTR_COOP_GROUP_INSTR_OFFSETS
	.align		4
.L_64:
        /*01ec*/ 	.byte	0x04, 0x28
        /*01ee*/ 	.short	(.L_66 - .L_65)


	//   ....[0]....
.L_65:
        /*01f0*/ 	.word	0x000009e0


	//   ....[1]....
        /*01f4*/ 	.word	0x00000a60


	//   ....[2]....
        /*01f8*/ 	.word	0x00000a80


	//   ....[3]....
        /*01fc*/ 	.word	0x00000aa0


	//   ....[4]....
        /*0200*/ 	.word	0x00000d10


	//   ....[5]....
        /*0204*/ 	.word	0x00000d80


	//   ....[6]....
        /*0208*/ 	.word	0x00000e30


	//   ....[7]....
        /*020c*/ 	.word	0x00000eb0


	//----- nvinfo : EIATTR_EXIT_INSTR_OFFSETS
	.align		4
.L_66:
        /*0210*/ 	.byte	0x04, 0x1c
        /*0212*/ 	.short	(.L_68 - .L_67)


	//   ....[0]....
.L_67:
        /*0214*/ 	.word	0x000018d0


	//   ....[1]....
        /*0218*/ 	.word	0x00001970


	//----- nvinfo : EIATTR_REQNTID
	.align		4
.L_68:
        /*021c*/ 	.byte	0x04, 0x10
        /*021e*/ 	.short	(.L_70 - .L_69)
.L_69:
        /*0220*/ 	.word	0x00000100
        /*0224*/ 	.word	0x00000001
        /*0228*/ 	.word	0x00000001
.L_70:


//--------------------- .nv.callgraph             --------------------------
	.section	.nv.callgraph,"",@"SHT_CUDA_CALLGRAPH"
	.align	4
	.sectionentsize	8
	.align		4
        /*0000*/ 	.word	0x00000000
	.align		4
        /*0004*/ 	.word	0xffffffff
	.align		4
        /*0008*/ 	.word	0x00000000
	.align		4
        /*000c*/ 	.word	0xfffffffe
	.align		4
        /*0010*/ 	.word	0x00000000
	.align		4
        /*0014*/ 	.word	0xfffffffd
	.align		4
        /*0018*/ 	.word	0x00000000
	.align		4
        /*001c*/ 	.word	0xfffffffc


//--------------------- .nv.rel.action            --------------------------
	.section	.nv.rel.action,"",@"SHT_CUDA_RELOCINFO"
	.align	8
	.sectionentsize	8
        /*0000*/ 	.byte	0x73, 0x00, 0x00, 0x00, 0x00, 0x00, 0x00, 0x00, 0x00, 0x00, 0x00, 0x11, 0x25, 0x00, 0x05, 0x36


//--------------------- .nv.constant4             --------------------------
	.section	.nv.constant4,"a",@progbits
	.align	8
	.align		8
.nv.constant4:
        /*0000*/ 	.dword	_$_str


//--------------------- .nv.constant0.attn_fwd    --------------------------
	.section	.nv.constant0.attn_fwd,"a",@progbits
	.sectionflags	@""
	.align	4
.nv.constant0.attn_fwd:
	.zero		488


//--------------------- .text.attn_fwd            --------------------------
	.section	.text.attn_fwd,"ax",@progbits
	.sectioninfo	@"SHI_REGISTERS=55"
	.align	128
        .global         attn_fwd
        .type           attn_fwd,@function
        .size           attn_fwd,(.L_x_3 - attn_fwd)
        .other          attn_fwd,@"STO_CUDA_ENTRY STV_DEFAULT"
attn_fwd:
.text.attn_fwd:
[----:B------:R-:W-:Y:S02]  /*0000*/  IMAD.MOV.U32 R1, RZ, RZ, c[0x0][0x28] ;  /* 0x00000a00ff017624 */ /* 0x000fe400078e00ff */
[----:B------:R-:W0:Y:S01]  /*0010*/  S2R R21, SR_CTAID.X ;  /* 0x0000000000157919 */ /* 0x000e220000002500 */
[----:B------:R-:W-:Y:S01]  /*0020*/  MOV R9, c[0x0][0x198] ;  /* 0x0000660000097a02 */ /* 0x000fe20000000f00 */
[----:B------:R-:W-:Y:S02]  /*0030*/  ULDC.64 UR6, c[0x0][0x118] ;  /* 0x0000460000067ab9 */ /* 0x000fe40000000a00 */
[----:B------:R-:W1:Y:S04]  /*0040*/  S2R R8, SR_TID.X ;  /* 0x0000000000087919 */ /* 0x000e680000002100 */
[----:B------:R-:W2:Y:S01]  /*0050*/  S2R R7, SR_CTAID.Y ;  /* 0x0000000000077919 */ /* 0x000ea20000002600 */
[----:B0-----:R-:W-:Y:S01]  /*0060*/  IMAD.SHL.U32 R21, R21, 0x20, RZ ;  /* 0x0000002015157824 */ /* 0x001fe200078e00ff */
[----:B-1----:R-:W-:-:S04]  /*0070*/  SHF.R.U32.HI R6, RZ, 0x5, R8 ;  /* 0x00000005ff067819 */ /* 0x002fc80000011608 */
[----:B------:R-:W-:Y:S01]  /*0080*/  LOP3.LUT R43, R21, 0x1f, R8, 0xf8, !PT ;  /* 0x0000001f152b7812 */ /* 0x000fe200078ef808 */
[----:B--2---:R-:W-:Y:S01]  /*0090*/  IMAD R0, R7, c[0x0][0x190], RZ ;  /* 0x0000640007007a24 */ /* 0x004fe200078e02ff */
[----:B------:R-:W-:-:S03]  /*00a0*/  SGXT.U32 R6, R6, 0x3 ;  /* 0x000000030606781a */ /* 0x000fc60000000000 */
[----:B------:R-:W-:Y:S02]  /*00b0*/  IMAD R3, R43, c[0x0][0x194], RZ ;  /* 0x000065002b037a24 */ /* 0x000fe400078e02ff */
[----:B------:R-:W-:Y:S02]  /*00c0*/  IMAD.SHL.U32 R2, R0, 0x2, RZ ;  /* 0x0000000200027824 */ /* 0x000fe400078e00ff */
[----:B------:R-:W-:Y:S01]  /*00d0*/  IMAD R4, R6, c[0x0][0x198], RZ ;  /* 0x0000660006047a24 */ /* 0x000fe200078e02ff */
[----:B------:R-:W-:Y:S01]  /*00e0*/  SHF.L.U32 R5, R3, 0x1, RZ ;  /* 0x0000000103057819 */ /* 0x000fe200000006ff */
[----:B------:R-:W-:-:S03]  /*00f0*/  IMAD.HI R0, R0, 0x2, RZ ;  /* 0x0000000200007827 */ /* 0x000fc600078e02ff */
[----:B------:R-:W-:Y:S01]  /*0100*/  IADD3 R5, P0, P1, R5, c[0x0][0x160], R2 ;  /* 0x0000580005057a10 */ /* 0x000fe2000791e002 */
[----:B------:R-:W-:-:S04]  /*0110*/  IMAD.HI R3, R3, 0x2, RZ ;  /* 0x0000000203037827 */ /* 0x000fc800078e02ff */
[----:B------:R-:W-:Y:S01]  /*0120*/  IMAD R2, R9, 0x8, R4 ;  /* 0x0000000809027824 */ /* 0x000fe200078e0204 */
[----:B------:R-:W-:Y:S02]  /*0130*/  IADD3.X R3, R3, c[0x0][0x164], R0, P0, P1 ;  /* 0x0000590003037a10 */ /* 0x000fe400007e2400 */
[-C--:B------:R-:W-:Y:S02]  /*0140*/  LEA R10, P0, R4, R5.reuse, 0x1 ;  /* 0x00000005040a7211 */ /* 0x080fe400078008ff */
[----:B------:R-:W-:Y:S02]  /*0150*/  LEA R12, P1, R2, R5, 0x1 ;  /* 0x00000005020c7211 */ /* 0x000fe400078208ff */
[-C--:B------:R-:W-:Y:S02]  /*0160*/  LEA.HI.X.SX32 R11, R4, R3.reuse, 0x1, P0 ;  /* 0x00000003040b7211 */ /* 0x080fe400000f0eff */
[----:B------:R-:W-:-:S03]  /*0170*/  LEA.HI.X.SX32 R13, R2, R3, 0x1, P1 ;  /* 0x00000003020d7211 */ /* 0x000fc600008f0eff */
[----:B------:R0:W2:Y:S04]  /*0180*/  LDG.E.U16 R10, [R10.64] ;  /* 0x000000060a0a7981 */ /* 0x0000a8000c1e1500 */
[----:B------:R1:W3:Y:S01]  /*0190*/  LDG.E.U16 R9, [R12.64] ;  /* 0x000000060c097981 */ /* 0x0002e2000c1e1500 */
[----:B------:R-:W-:Y:S01]  /*01a0*/  IADD3 R0, R21, 0x20, RZ ;  /* 0x0000002015007810 */ /* 0x000fe20007ffe0ff */
[----:B------:R-:W-:Y:S01]  /*01b0*/  IMAD.MOV.U32 R29, RZ, RZ, -0x800000 ;  /* 0xff800000ff1d7424 */ /* 0x000fe200078e00ff */
[----:B------:R-:W-:Y:S01]  /*01c0*/  LOP3.LUT R5, R8, 0xc0, RZ, 0xc0, !PT ;  /* 0x000000c008057812 */ /* 0x000fe200078ec0ff */
[----:B------:R-:W-:Y:S01]  /*01d0*/  IMAD.MOV.U32 R2, RZ, RZ, 0x3f800000 ;  /* 0x3f800000ff027424 */ /* 0x000fe200078e00ff */
[----:B------:R-:W-:Y:S01]  /*01e0*/  ISETP.GE.AND P0, PT, R0, 0x1, PT ;  /* 0x000000010000780c */ /* 0x000fe20003f06270 */
[----:B------:R-:W-:Y:S01]  /*01f0*/  CS2R R16, SRZ ;  /* 0x0000000000107805 */ /* 0x000fe2000001ff00 */
[C---:B------:R-:W-:Y:S01]  /*0200*/  SHF.L.U32 R4, R8.reuse, 0x1, RZ ;  /* 0x0000000108047819 */ /* 0x040fe200000006ff */
[----:B------:R-:W-:Y:S01]  /*0210*/  CS2R R18, SRZ ;  /* 0x0000000000127805 */ /* 0x000fe2000001ff00 */
[----:B------:R-:W-:Y:S01]  /*0220*/  SHF.R.U32.HI R3, RZ, 0x2, R5 ;  /* 0x00000002ff037819 */ /* 0x000fe20000011605 */
[----:B-1----:R-:W-:Y:S01]  /*0230*/  CS2R R12, SRZ ;  /* 0x00000000000c7805 */ /* 0x002fe2000001ff00 */
[----:B------:R-:W-:-:S02]  /*0240*/  LOP3.LUT R42, R8, 0x3, RZ, 0xc0, !PT ;  /* 0x00000003082a7812 */ /* 0x000fc400078ec0ff */
[----:B------:R-:W-:Y:S02]  /*0250*/  LOP3.LUT R14, R3, 0x1fe, R4, 0x78, !PT ;  /* 0x000001fe030e7812 */ /* 0x000fe400078e7804 */
[----:B------:R-:W-:Y:S02]  /*0260*/  MOV R3, 0x3f800000 ;  /* 0x3f80000000037802 */ /* 0x000fe40000000f00 */
[----:B------:R-:W-:Y:S02]  /*0270*/  MOV R28, 0xff800000 ;  /* 0xff800000001c7802 */ /* 0x000fe40000000f00 */
[----:B------:R-:W-:Y:S02]  /*0280*/  LOP3.LUT R44, R8, 0x20, RZ, 0xc0, !PT ;  /* 0x00000020082c7812 */ /* 0x000fe400078ec0ff */
[----:B0-----:R-:W-:Y:S01]  /*0290*/  SHF.L.U32 R11, R42, 0x5, RZ ;  /* 0x000000052a0b7819 */ /* 0x001fe200000006ff */
[----:B--2---:R-:W-:Y:S04]  /*02a0*/  STS.U16 [R14], R10 ;  /* 0x0000000a0e007388 */ /* 0x004fe80000000400 */
[----:B---3--:R0:W-:Y:S02]  /*02b0*/  STS.U16 [R14+0x200], R9 ;  /* 0x000200090e007388 */ /* 0x0081e40000000400 */
[----:B0-----:R-:W-:Y:S01]  /*02c0*/  CS2R R14, SRZ ;  /* 0x00000000000e7805 */ /* 0x001fe2000001ff00 */
[----:B------:R-:W-:Y:S01]  /*02d0*/  IMAD.SHL.U32 R9, R8, 0x8, RZ ;  /* 0x0000000808097824 */ /* 0x000fe200078e00ff */
[----:B------:R-:W-:Y:S05]  /*02e0*/  @!P0 BRA `(.L_x_0) ;  /* 0x00000c7000008947 */ /* 0x000fea0003800000 */
[C---:B------:R-:W-:Y:S01]  /*02f0*/  LOP3.LUT R13, R8.reuse, 0xf, RZ, 0xc0, !PT ;  /* 0x0000000f080d7812 */ /* 0x040fe200078ec0ff */
[C---:B------:R-:W-:Y:S01]  /*0300*/  IMAD R3, R7.reuse, c[0x0][0x1a0], RZ ;  /* 0x0000680007037a24 */ /* 0x040fe200078e02ff */
[----:B------:R-:W-:Y:S01]  /*0310*/  LOP3.LUT R2, R8, 0x1c, RZ, 0xc0, !PT ;  /* 0x0000001c08027812 */ /* 0x000fe200078ec0ff */
[----:B------:R-:W-:Y:S01]  /*0320*/  IMAD R10, R7, c[0x0][0x1b0], RZ ;  /* 0x00006c00070a7a24 */ /* 0x000fe200078e02ff */
[----:B------:R-:W-:Y:S01]  /*0330*/  SHF.R.U32.HI R17, RZ, 0x1, R44 ;  /* 0x00000001ff117819 */ /* 0x000fe2000001162c */
[----:B------:R-:W-:Y:S01]  /*0340*/  IMAD R14, R13, c[0x0][0x1a8], RZ ;  /* 0x00006a000d0e7a24 */ /* 0x000fe200078e02ff */
[----:B------:R-:W-:Y:S01]  /*0350*/  MOV R50, 0xff800000 ;  /* 0xff80000000327802 */ /* 0x000fe20000000f00 */
[----:B------:R-:W-:Y:S01]  /*0360*/  IMAD.SHL.U32 R12, R3, 0x2, RZ ;  /* 0x00000002030c7824 */ /* 0x000fe200078e00ff */
[----:B------:R-:W-:Y:S01]  /*0370*/  LEA.HI R16, R2, R17, RZ, 0x1e ;  /* 0x0000001102107211 */ /* 0x000fe200078ff0ff */
[----:B------:R-:W-:Y:S01]  /*0380*/  IMAD R13, R13, c[0x0][0x1b4], RZ ;  /* 0x00006d000d0d7a24 */ /* 0x000fe200078e02ff */
[----:B------:R-:W-:Y:S01]  /*0390*/  SHF.L.U32 R15, R14, 0x1, RZ ;  /* 0x000000010e0f7819 */ /* 0x000fe200000006ff */
[C---:B------:R-:W-:Y:S01]  /*03a0*/  IMAD.SHL.U32 R2, R10.reuse, 0x2, RZ ;  /* 0x000000020a027824 */ /* 0x040fe200078e00ff */
[----:B------:R-:W-:Y:S01]  /*03b0*/  CS2R R38, SRZ ;  /* 0x0000000000267805 */ /* 0x000fe2000001ff00 */
[----:B------:R-:W-:Y:S01]  /*03c0*/  IMAD.HI R3, R3, 0x2, RZ ;  /* 0x0000000203037827 */ /* 0x000fe200078e02ff */
[----:B------:R-:W-:Y:S01]  /*03d0*/  IADD3 R17, P0, P1, R15, c[0x0][0x168], R12 ;  /* 0x00005a000f117a10 */ /* 0x000fe2000791e00c */
[----:B------:R-:W-:Y:S01]  /*03e0*/  UMOV UR4, URZ ;  /* 0x0000003f00047c82 */ /* 0x000fe20008000000 */
[----:B------:R-:W-:Y:S01]  /*03f0*/  SHF.L.U32 R15, R13, 0x1, RZ ;  /* 0x000000010d0f7819 */ /* 0x000fe200000006ff */
[----:B------:R-:W-:Y:S01]  /*0400*/  IMAD.HI R12, R10, 0x2, RZ ;  /* 0x000000020a0c7827 */ /* 0x000fe200078e02ff */
[----:B------:R-:W-:-:S02]  /*0410*/  UMOV UR5, URZ ;  /* 0x0000003f00057c82 */ /* 0x000fc40008000000 */
[----:B------:R-:W-:Y:S01]  /*0420*/  IADD3 R15, P2, P3, R15, c[0x0][0x170], R2 ;  /* 0x00005c000f0f7a10 */ /* 0x000fe20007b5e002 */
[----:B------:R-:W-:Y:S01]  /*0430*/  IMAD.HI R13, R13, 0x2, RZ ;  /* 0x000000020d0d7827 */ /* 0x000fe200078e02ff */
[----:B------:R-:W-:-:S03]  /*0440*/  SHF.R.U32.HI R2, RZ, 0x4, R8 ;  /* 0x00000004ff027819 */ /* 0x000fc60000011608 */
[----:B------:R-:W-:Y:S01]  /*0450*/  IMAD.HI R14, R14, 0x2, RZ ;  /* 0x000000020e0e7827 */ /* 0x000fe200078e02ff */
[----:B------:R-:W-:Y:S02]  /*0460*/  IADD3.X R37, R13, c[0x0][0x174], R12, P2, P3 ;  /* 0x00005d000d257a10 */ /* 0x000fe400017e640c */
[----:B------:R-:W-:Y:S01]  /*0470*/  LOP3.LUT R13, R4, 0x10, RZ, 0xc0, !PT ;  /* 0x00000010040d7812 */ /* 0x000fe200078ec0ff */
[----:B------:R-:W-:Y:S01]  /*0480*/  IMAD.IADD R10, R21, 0x1, R16 ;  /* 0x00000001150a7824 */ /* 0x000fe200078e0210 */
[--C-:B------:R-:W-:Y:S01]  /*0490*/  SHF.R.S32.HI R16, RZ, 0x2, R8.reuse ;  /* 0x00000002ff107819 */ /* 0x100fe20000011408 */
[----:B------:R-:W-:Y:S01]  /*04a0*/  IMAD.MOV.U32 R45, RZ, RZ, -0x800000 ;  /* 0xff800000ff2d7424 */ /* 0x000fe200078e00ff */
[----:B------:R-:W-:Y:S02]  /*04b0*/  IADD3.X R19, R14, c[0x0][0x16c], R3, P0, P1 ;  /* 0x00005b000e137a10 */ /* 0x000fe400007e2403 */
[----:B------:R-:W-:Y:S02]  /*04c0*/  SHF.L.U32 R3, R8, 0x6, RZ ;  /* 0x0000000608037819 */ /* 0x000fe400000006ff */
[----:B------:R-:W-:-:S02]  /*04d0*/  LOP3.LUT R14, R13, 0x20, R8, 0xf8, !PT ;  /* 0x000000200d0e7812 */ /* 0x000fc400078ef808 */
[----:B------:R-:W-:Y:S02]  /*04e0*/  SGXT R13, R16, 0x1 ;  /* 0x00000001100d781a */ /* 0x000fe40000000200 */
[----:B------:R-:W-:Y:S02]  /*04f0*/  LOP3.LUT R12, R8, 0x10, RZ, 0xc0, !PT ;  /* 0x00000010080c7812 */ /* 0x000fe400078ec0ff */
[----:B------:R-:W-:Y:S02]  /*0500*/  LOP3.LUT R3, R3, 0x1c0, RZ, 0xc0, !PT ;  /* 0x000001c003037812 */ /* 0x000fe400078ec0ff */
[----:B------:R-:W-:Y:S02]  /*0510*/  LOP3.LUT R13, R13, 0x90, RZ, 0xc0, !PT ;  /* 0x000000900d0d7812 */ /* 0x000fe400078ec0ff */
[----:B------:R-:W-:Y:S01]  /*0520*/  SGXT.U32 R2, R2, 0x4 ;  /* 0x000000040202781a */ /* 0x000fe20000000000 */
[C---:B------:R-:W-:Y:S01]  /*0530*/  IMAD R3, R12.reuse, 0x20, R3 ;  /* 0x000000200c037824 */ /* 0x040fe200078e0203 */
[----:B------:R-:W-:-:S02]  /*0540*/  LEA R12, R12, R11, 0x4 ;  /* 0x0000000b0c0c7211 */ /* 0x000fc400078e20ff */
[----:B------:R-:W-:Y:S01]  /*0550*/  LOP3.LUT R13, R13, 0x10, R4, 0x78, !PT ;  /* 0x000000100d0d7812 */ /* 0x000fe200078e7804 */
[----:B------:R-:W-:Y:S01]  /*0560*/  IMAD R36, R2, c[0x0][0x1a4], RZ ;  /* 0x0000690002247a24 */ /* 0x000fe200078e02ff */
[----:B------:R-:W-:Y:S01]  /*0570*/  LOP3.LUT R14, R14, 0x30, R9, 0x78, !PT ;  /* 0x000000300e0e7812 */ /* 0x000fe200078e7809 */
[----:B------:R-:W-:Y:S01]  /*0580*/  IMAD R2, R2, c[0x0][0x1b8], RZ ;  /* 0x00006e0002027a24 */ /* 0x000fe200078e02ff */
[----:B------:R-:W-:Y:S02]  /*0590*/  IADD3 R35, R13, R12, RZ ;  /* 0x0000000c0d237210 */ /* 0x000fe40007ffe0ff */
[----:B------:R-:W-:Y:S01]  /*05a0*/  SHF.R.S32.HI R13, RZ, 0x6, R8 ;  /* 0x00000006ff0d7819 */ /* 0x000fe20000011408 */
[----:B------:R-:W-:Y:S01]  /*05b0*/  IMAD.IADD R34, R14, 0x1, R3 ;  /* 0x000000010e227824 */ /* 0x000fe200078e0203 */
[----:B------:R-:W-:Y:S01]  /*05c0*/  LEA R32, P0, R36, R17, 0x1 ;  /* 0x0000001124207211 */ /* 0x000fe200078008ff */
[----:B------:R-:W-:Y:S01]  /*05d0*/  IMAD.MOV.U32 R3, RZ, RZ, 0x3f800000 ;  /* 0x3f800000ff037424 */ /* 0x000fe200078e00ff */
[----:B------:R-:W-:Y:S01]  /*05e0*/  SGXT R13, R13, 0x1 ;  /* 0x000000010d0d781a */ /* 0x000fe20000000200 */
[----:B------:R-:W-:Y:S01]  /*05f0*/  CS2R R16, SRZ ;  /* 0x0000000000107805 */ /* 0x000fe2000001ff00 */
[----:B------:R-:W-:-:S02]  /*0600*/  LEA R33, P1, R2, R15, 0x1 ;  /* 0x0000000f02217211 */ /* 0x000fc400078208ff */
[----:B------:R-:W-:Y:S01]  /*0610*/  LOP3.LUT R21, R13, 0x90, RZ, 0xc0, !PT ;  /* 0x000000900d157812 */ /* 0x000fe200078ec0ff */
[----:B------:R-:W-:Y:S01]  /*0620*/  CS2R R14, SRZ ;  /* 0x00000000000e7805 */ /* 0x000fe2000001ff00 */
[----:B------:R-:W-:Y:S01]  /*0630*/  LEA.HI.X.SX32 R36, R36, R19, 0x1, P0 ;  /* 0x0000001324247211 */ /* 0x000fe200000f0eff */
[----:B------:R-:W-:Y:S01]  /*0640*/  CS2R R12, SRZ ;  /* 0x00000000000c7805 */ /* 0x000fe2000001ff00 */
[----:B------:R-:W-:Y:S01]  /*0650*/  LEA.HI.X.SX32 R37, R2, R37, 0x1, P1 ;  /* 0x0000002502257211 */ /* 0x000fe200008f0eff */
[----:B------:R-:W-:Y:S01]  /*0660*/  CS2R R18, SRZ ;  /* 0x0000000000127805 */ /* 0x000fe2000001ff00 */
[----:B------:R-:W-:Y:S02]  /*0670*/  MOV R2, 0x3f800000 ;  /* 0x3f80000000027802 */ /* 0x000fe40000000f00 */
[----:B------:R-:W-:Y:S02]  /*0680*/  LOP3.LUT R40, R21, 0x17e, R4, 0x78, !PT ;  /* 0x0000017e15287812 */ /* 0x000fe400078e7804 */
[----:B------:R-:W-:-:S02]  /*0690*/  IADD3 R41, R10, 0x8, RZ ;  /* 0x000000080a297810 */ /* 0x000fc40007ffe0ff */
.L_x_1:
[----:B------:R-:W-:-:S04]  /*06a0*/  LEA R46, P0, R39, R32, 0x1 ;  /* 0x00000020272e7211 */ /* 0x000fc800078008ff */
[----:B------:R-:W-:-:S06]  /*06b0*/  LEA.HI.X.SX32 R47, R39, R36, 0x1, P0 ;  /* 0x00000024272f7211 */ /* 0x000fcc00000f0eff */
[----:B------:R0:W2:Y:S04]  /*06c0*/  LDG.E.U16 R47, [R46.64] ;  /* 0x000000062e2f7981 */ /* 0x0000a8000c1e1500 */
[----:B------:R-:W-:Y:S01]  /*06d0*/  BAR.SYNC.DEFER_BLOCKING 0x0 ;  /* 0x0000000000007b1d */ /* 0x000fe20000010000 */
[----:B------:R-:W-:-:S04]  /*06e0*/  LEA R48, P0, R38, R33, 0x1 ;  /* 0x0000002126307211 */ /* 0x000fc800078008ff */
[----:B------:R-:W-:Y:S02]  /*06f0*/  LEA.HI.X.SX32 R49, R38, R37, 0x1, P0 ;  /* 0x0000002526317211 */ /* 0x000fe400000f0eff */
[----:B------:R-:W-:-:S04]  /*0700*/  LEA R51, P0, R42, UR4, 0x1 ;  /* 0x000000042a337c11 */ /* 0x000fc8000f8008ff */
[CC--:B------:R-:W-:Y:S01]  /*0710*/  ISETP.GE.U32.AND P4, PT, R51.reuse, R10.reuse, PT ;  /* 0x0000000a3300720c */ /* 0x0c0fe20003f86070 */
[----:B------:R-:W-:Y:S01]  /*0720*/  IMAD.X R52, RZ, RZ, UR5, P0 ;  /* 0x00000005ff347e24 */ /* 0x000fe200080e06ff */
[CC--:B------:R-:W-:Y:S02]  /*0730*/  ISETP.GT.U32.AND P0, PT, R51.reuse, R10.reuse, PT ;  /* 0x0000000a3300720c */ /* 0x0c0fe40003f04070 */
[----:B0-----:R-:W-:Y:S02]  /*0740*/  IADD3 R46, P5, R51, 0x9, RZ ;  /* 0x00000009332e7810 */ /* 0x001fe40007fbe0ff */
[C---:B------:R-:W-:Y:S02]  /*0750*/  ISETP.GT.U32.AND.EX P0, PT, R52.reuse, RZ, PT, P0 ;  /* 0x000000ff3400720c */ /* 0x040fe40003f04100 */
[----:B------:R-:W-:Y:S02]  /*0760*/  ISETP.GE.U32.AND.EX P4, PT, R52, RZ, PT, P4 ;  /* 0x000000ff3400720c */ /* 0x000fe40003f86140 */
[----:B------:R-:W-:-:S02]  /*0770*/  ISETP.GT.U32.AND P6, PT, R46, R10, PT ;  /* 0x0000000a2e00720c */ /* 0x000fc40003fc4070 */
[----:B------:R-:W-:-:S04]  /*0780*/  ISETP.GT.U32.AND P2, PT, R51, R41, PT ;  /* 0x000000293300720c */ /* 0x000fc80003f44070 */
[----:B------:R-:W-:Y:S01]  /*0790*/  ISETP.GT.U32.AND.EX P2, PT, R52, RZ, PT, P2 ;  /* 0x000000ff3400720c */ /* 0x000fe20003f44120 */
[----:B--2---:R0:W-:Y:S04]  /*07a0*/  STS.U16 [R40+0x400], R47 ;  /* 0x0004002f28007388 */ /* 0x0041e80000000400 */
[----:B------:R-:W-:Y:S06]  /*07b0*/  BAR.SYNC.DEFER_BLOCKING 0x0 ;  /* 0x0000000000007b1d */ /* 0x000fec0000010000 */
[----:B------:R1:W2:Y:S01]  /*07c0*/  LDG.E.U16 R49, [R48.64] ;  /* 0x0000000630317981 */ /* 0x0002a2000c1e1500 */
[----:B0-----:R-:W-:Y:S01]  /*07d0*/  IMAD.X R47, RZ, RZ, R52, P5 ;  /* 0x000000ffff2f7224 */ /* 0x001fe200028e0634 */
[----:B------:R-:W-:-:S02]  /*07e0*/  UIADD3 UR4, UP0, UR4, 0x10, URZ ;  /* 0x0000001004047890 */ /* 0x000fc4000ff1e03f */
[----:B------:R-:W-:Y:S02]  /*07f0*/  LDSM.16.MT88.4 R20, [R34] ;  /* 0x000000002214783b */ /* 0x000fe40000004200 */
[----:B------:R-:W-:Y:S02]  /*0800*/  UIADD3.X UR5, URZ, UR5, URZ, UP0, !UPT ;  /* 0x000000053f057290 */ /* 0x000fe400087fe43f */
[----:B------:R-:W0:Y:S04]  /*0810*/  LDSM.16.M88.4 R24, [R35+0x400] ;  /* 0x000400002318783b */ /* 0x000e280000000200 */
[----:B------:R-:W-:Y:S01]  /*0820*/  BAR.SYNC.DEFER_BLOCKING 0x0 ;  /* 0x0000000000007b1d */ /* 0x000fe20000010000 */
[C---:B0-----:R-:W-:Y:S07]  /*0830*/  HMMA.16816.F32.BF16 R28, R20.reuse, R24, RZ ;  /* 0x00000018141c723c */ /* 0x041fee00000418ff */
[----:B------:R-:W-:Y:S01]  /*0840*/  IADD3 R25, P1, R51, 0x8, RZ ;  /* 0x0000000833197810 */ /* 0x000fe20007f3e0ff */
[----:B------:R-:W-:Y:S03]  /*0850*/  HMMA.16816.F32.BF16 R20, R20, R26, RZ ;  /* 0x0000001a1414723c */ /* 0x000fe600000418ff */
[----:B------:R-:W-:-:S02]  /*0860*/  ISETP.GT.U32.AND P3, PT, R25, R10, PT ;  /* 0x0000000a1900720c */ /* 0x000fc40003f64070 */
[----:B------:R-:W-:Y:S02]  /*0870*/  IADD3.X R24, RZ, R52, RZ, P1, !PT ;  /* 0x00000034ff187210 */ /* 0x000fe40000ffe4ff */
[----:B------:R-:W-:Y:S02]  /*0880*/  ISETP.GE.U32.AND P1, PT, R51, R41, PT ;  /* 0x000000293300720c */ /* 0x000fe40003f26070 */
[----:B------:R-:W-:Y:S02]  /*0890*/  ISETP.GT.U32.AND.EX P3, PT, R24, RZ, PT, P3 ;  /* 0x000000ff1800720c */ /* 0x000fe40003f64130 */
[----:B------:R-:W-:-:S05]  /*08a0*/  ISETP.GE.U32.AND.EX P1, PT, R52, RZ, PT, P1 ;  /* 0x000000ff3400720c */ /* 0x000fca0003f26110 */
[----:B------:R-:W-:Y:S02]  /*08b0*/  FMUL R28, R28, c[0x0][0x188] ;  /* 0x000062001c1c7a20 */ /* 0x000fe40000400000 */
[----:B------:R-:W-:Y:S02]  /*08c0*/  FMUL R25, R29, c[0x0][0x188] ;  /* 0x000062001d197a20 */ /* 0x000fe40000400000 */
[----:B------:R-:W-:-:S03]  /*08d0*/  FMUL R31, R31, c[0x0][0x188] ;  /* 0x000062001f1f7a20 */ /* 0x000fc60000400000 */
[----:B------:R-:W-:Y:S01]  /*08e0*/  FSEL R25, R25, -INF , !P4 ;  /* 0xff80000019197808 */ /* 0x000fe20006000000 */
[----:B------:R-:W-:Y:S01]  /*08f0*/  FMUL R26, R20, c[0x0][0x188] ;  /* 0x00006200141a7a20 */ /* 0x000fe20000400000 */
[----:B------:R-:W-:Y:S01]  /*0900*/  FSEL R20, R28, -INF , !P0 ;  /* 0xff8000001c147808 */ /* 0x000fe20004000000 */
[----:B------:R-:W-:Y:S01]  /*0910*/  FMUL R21, R21, c[0x0][0x188] ;  /* 0x0000620015157a20 */ /* 0x000fe20000400000 */
[----:B------:R-:W-:Y:S01]  /*0920*/  ISETP.GT.U32.AND.EX P4, PT, R47, RZ, PT, P6 ;  /* 0x000000ff2f00720c */ /* 0x000fe20003f84160 */
[----:B------:R-:W-:Y:S01]  /*0930*/  FMUL R28, R23, c[0x0][0x188] ;  /* 0x00006200171c7a20 */ /* 0x000fe20000400000 */
[----:B------:R-:W-:Y:S02]  /*0940*/  FSEL R26, R26, -INF , !P3 ;  /* 0xff8000001a1a7808 */ /* 0x000fe40005800000 */
[----:B------:R-:W-:Y:S02]  /*0950*/  FMNMX R27, R20, R25, !PT ;  /* 0x00000019141b7209 */ /* 0x000fe40007800000 */
[----:B------:R-:W-:Y:S01]  /*0960*/  FSEL R24, R21, -INF , !P4 ;  /* 0xff80000015187808 */ /* 0x000fe20006000000 */
[----:B------:R-:W-:Y:S01]  /*0970*/  FMUL R21, R30, c[0x0][0x188] ;  /* 0x000062001e157a20 */ /* 0x000fe20000400000 */
[----:B------:R-:W-:-:S02]  /*0980*/  FMNMX R27, R26, R27, !PT ;  /* 0x0000001b1a1b7209 */ /* 0x000fc40007800000 */
[----:B------:R-:W-:Y:S02]  /*0990*/  ISETP.GT.U32.AND P3, PT, R46, R41, PT ;  /* 0x000000292e00720c */ /* 0x000fe40003f64070 */
[----:B------:R-:W-:Y:S01]  /*09a0*/  FMNMX R29, R24, R27, !PT ;  /* 0x0000001b181d7209 */ /* 0x000fe20007800000 */
[----:B------:R-:W-:Y:S01]  /*09b0*/  FMUL R27, R22, c[0x0][0x188] ;  /* 0x00006200161b7a20 */ /* 0x000fe20000400000 */
[----:B------:R-:W-:Y:S02]  /*09c0*/  FSEL R21, R21, -INF , !P2 ;  /* 0xff80000015157808 */ /* 0x000fe40005000000 */
[----:B------:R-:W-:Y:S01]  /*09d0*/  FSEL R22, R31, -INF , !P1 ;  /* 0xff8000001f167808 */ /* 0x000fe20004800000 */
[----:B------:R-:W0:Y:S01]  /*09e0*/  SHFL.BFLY PT, R46, R29, 0x2, 0x1f ;  /* 0x0c401f001d2e7f89 */ /* 0x000e2200000e0000 */
[----:B------:R-:W-:Y:S02]  /*09f0*/  ISETP.GT.U32.AND.EX P1, PT, R47, RZ, PT, P3 ;  /* 0x000000ff2f00720c */ /* 0x000fe40003f24130 */
[----:B------:R-:W-:-:S02]  /*0a00*/  FSEL R23, R27, -INF , !P0 ;  /* 0xff8000001b177808 */ /* 0x000fc40004000000 */
[----:B------:R-:W-:Y:S02]  /*0a10*/  FMNMX R30, R21, R22, !PT ;  /* 0x00000016151e7209 */ /* 0x000fe40007800000 */
[----:B------:R-:W-:Y:S02]  /*0a20*/  FSEL R27, R28, -INF , !P1 ;  /* 0xff8000001c1b7808 */ /* 0x000fe40004800000 */
[----:B------:R-:W-:Y:S02]  /*0a30*/  FMNMX R30, R23, R30, !PT ;  /* 0x0000001e171e7209 */ /* 0x000fe40007800000 */
[----:B------:R-:W-:Y:S02]  /*0a40*/  ISETP.LE.U32.AND P0, PT, R0, UR4, PT ;  /* 0x0000000400007c0c */ /* 0x000fe4000bf03070 */
[----:B------:R-:W-:-:S05]  /*0a50*/  FMNMX R30, R27, R30, !PT ;  /* 0x0000001e1b1e7209 */ /* 0x000fca0007800000 */
[----:B------:R-:W3:Y:S01]  /*0a60*/  SHFL.BFLY PT, R31, R30, 0x2, 0x1f ;  /* 0x0c401f001e1f7f89 */ /* 0x000ee200000e0000 */
[----:B0-----:R-:W-:-:S05]  /*0a70*/  FMNMX R46, R29, R46, !PT ;  /* 0x0000002e1d2e7209 */ /* 0x001fca0007800000 */
[----:B------:R-:W0:Y:S01]  /*0a80*/  SHFL.BFLY PT, R29, R46, 0x1, 0x1f ;  /* 0x0c201f002e1d7f89 */ /* 0x000e2200000e0000 */
[----:B---3--:R-:W-:-:S05]  /*0a90*/  FMNMX R31, R30, R31, !PT ;  /* 0x0000001f1e1f7209 */ /* 0x008fca0007800000 */
[----:B------:R-:W3:Y:S01]  /*0aa0*/  SHFL.BFLY PT, R28, R31, 0x1, 0x1f ;  /* 0x0c201f001f1c7f89 */ /* 0x000ee200000e0000 */
[----:B0-----:R-:W-:-:S04]  /*0ab0*/  FMNMX R29, R46, R29, !PT ;  /* 0x0000001d2e1d7209 */ /* 0x001fc80007800000 */
[----:B------:R-:W-:-:S05]  /*0ac0*/  FMNMX R29, R29, R50, !PT ;  /* 0x000000321d1d7209 */ /* 0x000fca0007800000 */
[--C-:B------:R-:W-:Y:S02]  /*0ad0*/  FADD R20, R20, -R29.reuse ;  /* 0x8000001d14147221 */ /* 0x100fe40000000000 */
[--C-:B------:R-:W-:Y:S02]  /*0ae0*/  FADD R25, R25, -R29.reuse ;  /* 0x8000001d19197221 */ /* 0x100fe40000000000 */
[----:B------:R-:W-:Y:S02]  /*0af0*/  FMUL R20, R20, 1.4426950216293334961 ;  /* 0x3fb8aa3b14147820 */ /* 0x000fe40000400000 */
[----:B------:R-:W-:Y:S02]  /*0b00*/  FMUL R25, R25, 1.4426950216293334961 ;  /* 0x3fb8aa3b19197820 */ /* 0x000fe40000400000 */
[--C-:B------:R-:W-:Y:S01]  /*0b10*/  FADD R26, R26, -R29.reuse ;  /* 0x8000001d1a1a7221 */ /* 0x100fe20000000000 */
[----:B---3--:R-:W-:Y:S01]  /*0b20*/  FMNMX R28, R31, R28, !PT ;  /* 0x0000001c1f1c7209 */ /* 0x008fe20007800000 */
[----:B------:R-:W-:Y:S02]  /*0b30*/  MUFU.EX2 R20, R20 ;  /* 0x0000001400147308 */ /* 0x000fe40000000800 */
[----:B------:R-:W-:Y:S01]  /*0b40*/  FMUL R31, R26, 1.4426950216293334961 ;  /* 0x3fb8aa3b1a1f7820 */ /* 0x000fe20000400000 */
[----:B------:R-:W-:Y:S01]  /*0b50*/  FMNMX R28, R28, R45, !PT ;  /* 0x0000002d1c1c7209 */ /* 0x000fe20007800000 */
[----:B------:R-:W-:-:S04]  /*0b60*/  FADD R26, R24, -R29 ;  /* 0x8000001d181a7221 */ /* 0x000fc80000000000 */
[--C-:B------:R-:W-:Y:S01]  /*0b70*/  FADD R21, R21, -R28.reuse ;  /* 0x8000001c15157221 */ /* 0x100fe20000000000 */
[----:B------:R-:W0:Y:S01]  /*0b80*/  MUFU.EX2 R25, R25 ;  /* 0x0000001900197308 */ /* 0x000e220000000800 */
[--C-:B------:R-:W-:Y:S02]  /*0b90*/  FADD R22, R22, -R28.reuse ;  /* 0x8000001c16167221 */ /* 0x100fe40000000000 */
[----:B------:R-:W-:Y:S02]  /*0ba0*/  FMUL R21, R21, 1.4426950216293334961 ;  /* 0x3fb8aa3b15157820 */ /* 0x000fe40000400000 */
[----:B------:R-:W-:Y:S02]  /*0bb0*/  FADD R23, R23, -R28 ;  /* 0x8000001c17177221 */ /* 0x000fe40000000000 */
[----:B------:R-:W-:Y:S01]  /*0bc0*/  FMUL R22, R22, 1.4426950216293334961 ;  /* 0x3fb8aa3b16167820 */ /* 0x000fe20000400000 */
[----:B------:R0:W3:Y:S01]  /*0bd0*/  MUFU.EX2 R24, R31 ;  /* 0x0000001f00187308 */ /* 0x0000e20000000800 */
[----:B------:R-:W-:-:S02]  /*0be0*/  FMUL R26, R26, 1.4426950216293334961 ;  /* 0x3fb8aa3b1a1a7820 */ /* 0x000fc40000400000 */
[----:B------:R-:W-:Y:S02]  /*0bf0*/  FMUL R23, R23, 1.4426950216293334961 ;  /* 0x3fb8aa3b17177820 */ /* 0x000fe40000400000 */
[----:B------:R-:W-:Y:S02]  /*0c00*/  FADD R27, R27, -R28 ;  /* 0x8000001c1b1b7221 */ /* 0x000fe40000000000 */
[----:B------:R-:W-:Y:S01]  /*0c10*/  FADD R45, -R28, R45 ;  /* 0x0000002d1c2d7221 */ /* 0x000fe20000000100 */
[----:B------:R-:W-:Y:S01]  /*0c20*/  MUFU.EX2 R21, R21 ;  /* 0x0000001500157308 */ /* 0x000fe20000000800 */
[----:B------:R-:W-:Y:S02]  /*0c30*/  FMUL R46, R27, 1.4426950216293334961 ;  /* 0x3fb8aa3b1b2e7820 */ /* 0x000fe40000400000 */
[----:B0-----:R-:W-:Y:S01]  /*0c40*/  FADD R31, R20, R25 ;  /* 0x00000019141f7221 */ /* 0x001fe20000000000 */
[----:B------:R-:W-:Y:S01]  /*0c50*/  F2FP.BF16.PACK_AB R20, R25, R20 ;  /* 0x000000141914723e */ /* 0x000fe200000010ff */
[----:B------:R-:W-:-:S03]  /*0c60*/  FMUL R45, R45, 1.4426950216293334961 ;  /* 0x3fb8aa3b2d2d7820 */ /* 0x000fc60000400000 */
[----:B------:R-:W1:Y:S08]  /*0c70*/  MUFU.EX2 R30, R22 ;  /* 0x00000016001e7308 */ /* 0x000e700000000800 */
[----:B------:R3:W0:Y:S08]  /*0c80*/  MUFU.EX2 R47, R26 ;  /* 0x0000001a002f7308 */ /* 0x0006300000000800 */
[----:B------:R-:W4:Y:S01]  /*0c90*/  MUFU.EX2 R23, R23 ;  /* 0x0000001700177308 */ /* 0x000f220000000800 */
[----:B---3--:R-:W-:-:S02]  /*0ca0*/  FADD R26, R24, R31 ;  /* 0x0000001f181a7221 */ /* 0x008fc40000000000 */
[----:B-1----:R-:W-:Y:S01]  /*0cb0*/  FADD R48, R21, R30 ;  /* 0x0000001e15307221 */ /* 0x002fe20000000000 */
[----:B------:R-:W-:-:S04]  /*0cc0*/  F2FP.BF16.PACK_AB R21, R30, R21 ;  /* 0x000000151e15723e */ /* 0x000fc800000010ff */
[----:B------:R-:W1:Y:S01]  /*0cd0*/  MUFU.EX2 R46, R46 ;  /* 0x0000002e002e7308 */ /* 0x000e620000000800 */
[C---:B0-----:R-:W-:Y:S01]  /*0ce0*/  FADD R31, R47.reuse, R26 ;  /* 0x0000001a2f1f7221 */ /* 0x041fe20000000000 */
[----:B------:R-:W-:Y:S01]  /*0cf0*/  F2FP.BF16.PACK_AB R22, R47, R24 ;  /* 0x000000182f16723e */ /* 0x000fe200000010ff */
[----:B------:R-:W-:-:S03]  /*0d00*/  FADD R47, -R29, R50 ;  /* 0x000000321d2f7221 */ /* 0x000fc60000000100 */
[----:B------:R-:W0:Y:S01]  /*0d10*/  SHFL.BFLY PT, R50, R31, 0x2, 0x1f ;  /* 0x0c401f001f327f89 */ /* 0x000e2200000e0000 */
[----:B------:R-:W-:Y:S01]  /*0d20*/  FMUL R47, R47, 1.4426950216293334961 ;  /* 0x3fb8aa3b2f2f7820 */ /* 0x000fe20000400000 */
[----:B------:R-:W3:Y:S01]  /*0d30*/  MUFU.EX2 R45, R45 ;  /* 0x0000002d002d7308 */ /* 0x000ee20000000800 */
[----:B----4-:R-:W-:-:S04]  /*0d40*/  FADD R51, R23, R48 ;  /* 0x0000003017337221 */ /* 0x010fc80000000000 */
[----:B-1----:R-:W-:-:S03]  /*0d50*/  FADD R51, R46, R51 ;  /* 0x000000332e337221 */ /* 0x002fc60000000000 */
[----:B------:R-:W1:Y:S01]  /*0d60*/  MUFU.EX2 R48, R47 ;  /* 0x0000002f00307308 */ /* 0x000e620000000800 */
[----:B------:R-:W-:Y:S01]  /*0d70*/  F2FP.BF16.PACK_AB R23, R46, R23 ;  /* 0x000000172e17723e */ /* 0x000fe200000010ff */
[----:B------:R-:W4:Y:S01]  /*0d80*/  SHFL.BFLY PT, R52, R51, 0x2, 0x1f ;  /* 0x0c401f0033347f89 */ /* 0x000f2200000e0000 */
[C---:B---3--:R-:W-:Y:S02]  /*0d90*/  FMUL R18, R45.reuse, R18 ;  /* 0x000000122d127220 */ /* 0x048fe40000400000 */
[C---:B------:R-:W-:Y:S02]  /*0da0*/  FMUL R19, R45.reuse, R19 ;  /* 0x000000132d137220 */ /* 0x040fe40000400000 */
[----:B------:R-:W-:Y:S02]  /*0db0*/  FMUL R14, R45, R14 ;  /* 0x0000000e2d0e7220 */ /* 0x000fe40000400000 */
[----:B0-----:R-:W-:Y:S02]  /*0dc0*/  FADD R50, R31, R50 ;  /* 0x000000321f327221 */ /* 0x001fe40000000000 */
[----:B------:R-:W-:-:S02]  /*0dd0*/  FMUL R15, R45, R15 ;  /* 0x0000000f2d0f7220 */ /* 0x000fc40000400000 */
[C---:B-1----:R-:W-:Y:S02]  /*0de0*/  FMUL R16, R48.reuse, R16 ;  /* 0x0000001030107220 */ /* 0x042fe40000400000 */
[C---:B------:R-:W-:Y:S02]  /*0df0*/  FMUL R17, R48.reuse, R17 ;  /* 0x0000001130117220 */ /* 0x040fe40000400000 */
[C---:B------:R-:W-:Y:S02]  /*0e00*/  FMUL R12, R48.reuse, R12 ;  /* 0x0000000c300c7220 */ /* 0x040fe40000400000 */
[----:B------:R-:W-:Y:S02]  /*0e10*/  FMUL R13, R48, R13 ;  /* 0x0000000d300d7220 */ /* 0x000fe40000400000 */
[----:B----4-:R-:W-:-:S05]  /*0e20*/  FADD R52, R51, R52 ;  /* 0x0000003433347221 */ /* 0x010fca0000000000 */
[----:B------:R-:W0:Y:S04]  /*0e30*/  SHFL.BFLY PT, R31, R52, 0x1, 0x1f ;  /* 0x0c201f00341f7f89 */ /* 0x000e2800000e0000 */
[----:B--2---:R-:W-:Y:S01]  /*0e40*/  STS.U16 [R40+0x400], R49 ;  /* 0x0004003128007388 */ /* 0x004fe20000000400 */
[----:B0-----:R-:W-:-:S03]  /*0e50*/  FADD R31, R52, R31 ;  /* 0x0000001f341f7221 */ /* 0x001fc60000000000 */
[----:B------:R-:W-:Y:S01]  /*0e60*/  BAR.SYNC.DEFER_BLOCKING 0x0 ;  /* 0x0000000000007b1d */ /* 0x000fe20000010000 */
[----:B------:R-:W-:Y:S02]  /*0e70*/  FFMA R2, R45, R2, R31 ;  /* 0x000000022d027223 */ /* 0x000fe4000000001f */
[----:B------:R-:W-:-:S03]  /*0e80*/  IMAD.MOV.U32 R45, RZ, RZ, R28 ;  /* 0x000000ffff2d7224 */ /* 0x000fc600078e001c */
[----:B------:R-:W0:Y:S02]  /*0e90*/  LDSM.16.M88.4 R24, [R35+0x400] ;  /* 0x000400002318783b */ /* 0x000e240000000200 */
[C---:B0-----:R-:W-:Y:S02]  /*0ea0*/  HMMA.16816.F32.BF16 R16, R20.reuse, R24, R16 ;  /* 0x000000181410723c */ /* 0x041fe40000041810 */
[----:B------:R-:W0:Y:S06]  /*0eb0*/  SHFL.BFLY PT, R25, R50, 0x1, 0x1f ;  /* 0x0c201f0032197f89 */ /* 0x000e2c00000e0000 */
[----:B------:R-:W-:Y:S07]  /*0ec0*/  HMMA.16816.F32.BF16 R12, R20, R26, R12 ;  /* 0x0000001a140c723c */ /* 0x000fee000004180c */
[----:B------:R-:W-:Y:S01]  /*0ed0*/  MOV R21, UR5 ;  /* 0x0000000500157c02 */ /* 0x000fe20008000f00 */
[----:B------:R-:W-:-:S03]  /*0ee0*/  IMAD.MOV.U32 R20, RZ, RZ, 0x10 ;  /* 0x00000010ff147424 */ /* 0x000fc600078e00ff */
[----:B------:R-:W-:Y:S01]  /*0ef0*/  ISETP.GE.U32.AND.EX P0, PT, R21, RZ, PT, P0 ;  /* 0x000000ff1500720c */ /* 0x000fe20003f06100 */
[C---:B------:R-:W-:Y:S02]  /*0f00*/  IMAD R38, R20.reuse, c[0x0][0x1b4], R38 ;  /* 0x00006d0014267a24 */ /* 0x040fe400078e0226 */
[----:B------:R-:W-:Y:S02]  /*0f10*/  IMAD R39, R20, c[0x0][0x1a4], R39 ;  /* 0x0000690014277a24 */ /* 0x000fe400078e0227 */
[----:B0-----:R-:W-:Y:S01]  /*0f20*/  FADD R25, R50, R25 ;  /* 0x0000001932197221 */ /* 0x001fe20000000000 */
[----:B------:R-:W-:-:S03]  /*0f30*/  MOV R50, R29 ;  /* 0x0000001d00327202 */ /* 0x000fc60000000f00 */
[----:B------:R-:W-:-:S04]  /*0f40*/  FFMA R3, R48, R3, R25 ;  /* 0x0000000330037223 */ /* 0x000fc80000000019 */
[----:B------:R-:W-:Y:S05]  /*0f50*/  @!P0 BRA `(.L_x_1) ;  /* 0xfffff74000008947 */ /* 0x000fea000383ffff */
.L_x_0:
[----:B------:R-:W-:Y:S01]  /*0f60*/  ISETP.NE.U32.AND P0, PT, R44, RZ, PT ;  /* 0x000000ff2c00720c */ /* 0x000fe20003f05070 */
[----:B------:R-:W-:Y:S01]  /*0f70*/  IMAD.MOV.U32 R24, RZ, RZ, R2 ;  /* 0x000000ffff187224 */ /* 0x000fe200078e0002 */
[----:B------:R-:W-:Y:S01]  /*0f80*/  MOV R10, R3 ;  /* 0x00000003000a7202 */ /* 0x000fe20000000f00 */
[----:B------:R-:W-:Y:S01]  /*0f90*/  IMAD.MOV.U32 R32, RZ, RZ, R14 ;  /* 0x000000ffff207224 */ /* 0x000fe200078e000e */
[----:B------:R-:W-:Y:S01]  /*0fa0*/  SEL R0, RZ, 0x240, !P0 ;  /* 0x00000240ff007807 */ /* 0x000fe20004000000 */
[----:B------:R-:W-:Y:S01]  /*0fb0*/  IMAD.SHL.U32 R2, R8, 0x4, RZ ;  /* 0x0000000408027824 */ /* 0x000fe200078e00ff */
[C---:B------:R-:W-:Y:S01]  /*0fc0*/  FSETP.GT.AND P0, PT, |R10|.reuse, 8.50705917302346158658e+37, PT ;  /* 0x7e8000000a00780b */ /* 0x040fe20003f04200 */
[C---:B------:R-:W-:Y:S01]  /*0fd0*/  FMUL R3, R10.reuse, 8388608 ;  /* 0x4b0000000a037820 */ /* 0x040fe20000400000 */
[C---:B------:R-:W-:Y:S01]  /*0fe0*/  FSETP.GEU.AND P4, PT, |R10|.reuse, 1.175494350822287508e-38, PT ;  /* 0x008000000a00780b */ /* 0x040fe20003f8e200 */
[----:B------:R-:W-:Y:S01]  /*0ff0*/  IMAD.MOV.U32 R34, RZ, RZ, R19 ;  /* 0x000000ffff227224 */ /* 0x000fe200078e0013 */
[----:B------:R-:W-:Y:S01]  /*1000*/  FSETP.GEU.AND P3, PT, R10, 1.175494350822287508e-38, PT ;  /* 0x008000000a00780b */ /* 0x000fe20003f6e000 */
[----:B------:R-:W-:Y:S01]  /*1010*/  IMAD.MOV.U32 R19, RZ, RZ, R13 ;  /* 0x000000ffff137224 */ /* 0x000fe200078e000d */
[----:B------:R-:W-:Y:S01]  /*1020*/  FSETP.GT.AND P6, PT, |R24|, 8.50705917302346158658e+37, PT ;  /* 0x7e8000001800780b */ /* 0x000fe20003fc4200 */
[----:B------:R-:W-:Y:S01]  /*1030*/  IMAD R13, R7, c[0x0][0x1c0], RZ ;  /* 0x00007000070d7a24 */ /* 0x000fe200078e02ff */
[----:B------:R-:W-:Y:S01]  /*1040*/  FSEL R3, R3, R10, !P3 ;  /* 0x0000000a03037208 */ /* 0x000fe20005800000 */
[----:B------:R-:W-:Y:S01]  /*1050*/  BAR.SYNC.DEFER_BLOCKING 0x0 ;  /* 0x0000000000007b1d */ /* 0x000fe20000010000 */
[----:B------:R-:W-:-:S02]  /*1060*/  LOP3.LUT R11, R11, 0x1c, R8, 0xf8, !PT ;  /* 0x0000001c0b0b7812 */ /* 0x000fc400078ef808 */
[----:B------:R-:W-:Y:S01]  /*1070*/  FSETP.GEU.AND P5, PT, |R24|, 1.175494350822287508e-38, PT ;  /* 0x008000001800780b */ /* 0x000fe20003fae200 */
[----:B------:R-:W-:Y:S01]  /*1080*/  @P0 FMUL R10, R10, 0.25 ;  /* 0x3e8000000a0a0820 */ /* 0x000fe20000400000 */
[----:B------:R-:W-:Y:S01]  /*1090*/  MOV R26, R15 ;  /* 0x0000000f001a7202 */ /* 0x000fe20000000f00 */
[----:B------:R-:W-:Y:S01]  /*10a0*/  @P0 FMUL R19, R19, 0.25 ;  /* 0x3e80000013130820 */ /* 0x000fe20000400000 */
[----:B------:R-:W-:Y:S01]  /*10b0*/  LOP3.LUT R15, R11, R0, RZ, 0x3c, !PT ;  /* 0x000000000b0f7212 */ /* 0x000fe200078e3cff */
[----:B------:R-:W-:Y:S01]  /*10c0*/  @!P4 FMUL R10, R10, 16777216 ;  /* 0x4b8000000a0ac820 */ /* 0x000fe20000400000 */
[----:B------:R-:W-:Y:S01]  /*10d0*/  SHF.R.U32.HI R14, RZ, 0x1, R5 ;  /* 0x00000001ff0e7819 */ /* 0x000fe20000011605 */
[----:B------:R-:W-:Y:S01]  /*10e0*/  FMUL R5, R24, 8388608 ;  /* 0x4b00000018057820 */ /* 0x000fe20000400000 */
[----:B------:R-:W-:Y:S01]  /*10f0*/  SHF.L.U32 R0, R8, 0x5, RZ ;  /* 0x0000000508007819 */ /* 0x000fe200000006ff */
[----:B------:R-:W-:Y:S01]  /*1100*/  @P0 FMUL R16, R16, 0.25 ;  /* 0x3e80000010100820 */ /* 0x000fe20000400000 */
[----:B------:R-:W-:Y:S01]  /*1110*/  FSETP.GEU.AND P2, PT, R24, 1.175494350822287508e-38, PT ;  /* 0x008000001800780b */ /* 0x000fe20003f4e000 */
[----:B------:R-:W0:Y:S01]  /*1120*/  MUFU.RCP R10, R10 ;  /* 0x0000000a000a7308 */ /* 0x000e220000001000 */
[----:B------:R-:W-:Y:S01]  /*1130*/  MOV R25, R17 ;  /* 0x0000001100197202 */ /* 0x000fe20000000f00 */
[----:B------:R-:W-:Y:S01]  /*1140*/  @!P4 FMUL R19, R19, 16777216 ;  /* 0x4b8000001313c820 */ /* 0x000fe20000400000 */
[----:B------:R-:W-:Y:S01]  /*1150*/  MOV R23, R12 ;  /* 0x0000000c00177202 */ /* 0x000fe20000000f00 */
[----:B------:R-:W-:Y:S01]  /*1160*/  IMAD R12, R43, c[0x0][0x1c4], RZ ;  /* 0x000071002b0c7a24 */ /* 0x000fe200078e02ff */
[----:B------:R-:W-:Y:S01]  /*1170*/  LOP3.LUT R17, R0, 0x300, RZ, 0xc0, !PT ;  /* 0x0000030000117812 */ /* 0x000fe200078ec0ff */
[----:B------:R-:W-:Y:S01]  /*1180*/  @P0 FMUL R25, R25, 0.25 ;  /* 0x3e80000019190820 */ /* 0x000fe20000400000 */
[----:B------:R-:W-:Y:S01]  /*1190*/  FSEL R5, R5, R24, !P2 ;  /* 0x0000001805057208 */ /* 0x000fe20005000000 */
[----:B------:R-:W-:Y:S01]  /*11a0*/  @P6 FMUL R24, R24, 0.25 ;  /* 0x3e80000018186820 */ /* 0x000fe20000400000 */
[----:B------:R-:W-:Y:S01]  /*11b0*/  LOP3.LUT R17, R17, 0xfc, R2, 0xf8, !PT ;  /* 0x000000fc11117812 */ /* 0x000fe200078ef802 */
[----:B------:R-:W-:Y:S01]  /*11c0*/  @P0 FMUL R23, R23, 0.25 ;  /* 0x3e80000017170820 */ /* 0x000fe20000400000 */
[----:B------:R-:W-:Y:S01]  /*11d0*/  SHF.L.U32 R0, R13, 0x1, RZ ;  /* 0x000000010d007819 */ /* 0x000fe200000006ff */
[----:B------:R-:W-:Y:S01]  /*11e0*/  @!P5 FMUL R24, R24, 16777216 ;  /* 0x4b8000001818d820 */ /* 0x000fe20000400000 */
[----:B------:R-:W-:Y:S01]  /*11f0*/  LOP3.LUT R14, R17, R14, RZ, 0x3c, !PT ;  /* 0x0000000e110e7212 */ /* 0x000fe200078e3cff */
[----:B------:R-:W-:Y:S01]  /*1200*/  @!P4 FMUL R23, R23, 16777216 ;  /* 0x4b8000001717c820 */ /* 0x000fe20000400000 */
[----:B------:R-:W-:Y:S01]  /*1210*/  MOV R27, 0x3dc6b27f ;  /* 0x3dc6b27f001b7802 */ /* 0x000fe20000000f00 */
[----:B------:R-:W-:Y:S01]  /*1220*/  @!P4 FMUL R25, R25, 16777216 ;  /* 0x4b8000001919c820 */ /* 0x000fe20000400000 */
[----:B------:R-:W1:Y:S01]  /*1230*/  MUFU.RCP R17, R24 ;  /* 0x0000001800117308 */ /* 0x000e620000001000 */
[----:B------:R-:W-:Y:S01]  /*1240*/  @!P4 FMUL R16, R16, 16777216 ;  /* 0x4b8000001010c820 */ /* 0x000fe20000400000 */
[----:B------:R-:W-:Y:S01]  /*1250*/  ISETP.GE.U32.AND P4, PT, R5, 0x7f800000, PT ;  /* 0x7f8000000500780c */ /* 0x000fe20003f86070 */
[----:B------:R-:W-:Y:S01]  /*1260*/  IMAD.SHL.U32 R11, R12, 0x2, RZ ;  /* 0x000000020c0b7824 */ /* 0x000fe200078e00ff */
[----:B------:R-:W-:Y:S01]  /*1270*/  LOP3.LUT R4, R4, 0x78, RZ, 0xc0, !PT ;  /* 0x0000007804047812 */ /* 0x000fe200078ec0ff */
[----:B0-----:R-:W-:-:S02]  /*1280*/  FMUL R22, R10, R19 ;  /* 0x000000130a167220 */ /* 0x001fc40000400000 */
[C---:B------:R-:W-:Y:S01]  /*1290*/  FMUL R23, R10.reuse, R23 ;  /* 0x000000170a177220 */ /* 0x040fe20000400000 */
[----:B------:R-:W-:Y:S01]  /*12a0*/  IADD3 R0, P0, P1, R11, c[0x0][0x178], R0 ;  /* 0x00005e000b007a10 */ /* 0x000fe2000791e000 */
[C---:B------:R-:W-:Y:S01]  /*12b0*/  FMUL R25, R10.reuse, R25 ;  /* 0x000000190a197220 */ /* 0x040fe20000400000 */
[----:B------:R-:W-:Y:S01]  /*12c0*/  IADD3 R11, R5, -0x3f3504f3, RZ ;  /* 0xc0cafb0d050b7810 */ /* 0x000fe20007ffe0ff */
[----:B------:R-:W-:Y:S01]  /*12d0*/  FMUL R30, R10, R16 ;  /* 0x000000100a1e7220 */ /* 0x000fe20000400000 */
[----:B------:R-:W-:Y:S01]  /*12e0*/  IADD3 R10, R3, -0x3f3504f3, RZ ;  /* 0xc0cafb0d030a7810 */ /* 0x000fe20007ffe0ff */
[----:B------:R-:W-:Y:S01]  /*12f0*/  @P6 FMUL R26, R26, 0.25 ;  /* 0x3e8000001a1a6820 */ /* 0x000fe20000400000 */
[----:B------:R-:W-:Y:S01]  /*1300*/  LOP3.LUT R20, R11, 0xff800000, RZ, 0xc0, !PT ;  /* 0xff8000000b147812 */ /* 0x000fe200078ec0ff */
[----:B------:R-:W-:Y:S01]  /*1310*/  @P6 FMUL R32, R32, 0.25 ;  /* 0x3e80000020206820 */ /* 0x000fe20000400000 */
[----:B------:R-:W-:Y:S01]  /*1320*/  LOP3.LUT R16, R10, 0xff800000, RZ, 0xc0, !PT ;  /* 0xff8000000a107812 */ /* 0x000fe200078ec0ff */
[----:B------:R-:W-:Y:S01]  /*1330*/  @P6 FMUL R34, R34, 0.25 ;  /* 0x3e80000022226820 */ /* 0x000fe20000400000 */
[----:B------:R-:W-:Y:S01]  /*1340*/  IADD3 R10, R5, -R20, RZ ;  /* 0x80000014050a7210 */ /* 0x000fe20007ffe0ff */
[----:B------:R-:W-:Y:S01]  /*1350*/  @P6 FMUL R18, R18, 0.25 ;  /* 0x3e80000012126820 */ /* 0x000fe20000400000 */
[----:B------:R-:W-:Y:S01]  /*1360*/  F2FP.BF16.PACK_AB R30, R23, R30 ;  /* 0x0000001e171e723e */ /* 0x000fe200000010ff */
[----:B------:R-:W-:Y:S01]  /*1370*/  @!P5 FMUL R26, R26, 16777216 ;  /* 0x4b8000001a1ad820 */ /* 0x000fe20000400000 */
[----:B------:R-:W-:Y:S01]  /*1380*/  LOP3.LUT R23, R15, 0x20, RZ, 0x3c, !PT ;  /* 0x000000200f177812 */ /* 0x000fe200078e3cff */
[----:B------:R-:W-:Y:S01]  /*1390*/  IMAD.IADD R11, R3, 0x1, -R16 ;  /* 0x00000001030b7824 */ /* 0x000fe200078e0a10 */
[----:B------:R-:W-:Y:S01]  /*13a0*/  I2F R20, R20 ;  /* 0x0000001400147306 */ /* 0x000fe20000201400 */
[----:B------:R-:W-:Y:S01]  /*13b0*/  @!P5 FMUL R32, R32, 16777216 ;  /* 0x4b8000002020d820 */ /* 0x000fe20000400000 */
[----:B------:R-:W-:Y:S01]  /*13c0*/  STS [R15], R30 ;  /* 0x0000001e0f007388 */ /* 0x000fe20000000800 */
[----:B------:R-:W-:-:S02]  /*13d0*/  @!P5 FMUL R34, R34, 16777216 ;  /* 0x4b8000002222d820 */ /* 0x000fc40000400000 */
[----:B------:R-:W-:Y:S01]  /*13e0*/  @!P5 FMUL R18, R18, 16777216 ;  /* 0x4b8000001212d820 */ /* 0x000fe20000400000 */
[----:B------:R-:W-:Y:S01]  /*13f0*/  ISETP.GE.U32.AND P5, PT, R3, 0x7f800000, PT ;  /* 0x7f8000000300780c */ /* 0x000fe20003fa6070 */
[----:B-1----:R-:W-:Y:S02]  /*1400*/  FMUL R19, R17, R26 ;  /* 0x0000001a11137220 */ /* 0x002fe40000400000 */
[----:B------:R-:W-:Y:S02]  /*1410*/  FADD R11, R11, -1 ;  /* 0xbf8000000b0b7421 */ /* 0x000fe40000000000 */
[C---:B------:R-:W-:Y:S01]  /*1420*/  FMUL R21, R17.reuse, R32 ;  /* 0x0000002011157220 */ /* 0x040fe20000400000 */
[----:B------:R-:W-:Y:S01]  /*1430*/  F2FP.BF16.PACK_AB R32, R22, R25 ;  /* 0x000000191620723e */ /* 0x000fe200000010ff */
[C---:B------:R-:W-:Y:S02]  /*1440*/  FMUL R24, R17.reuse, R34 ;  /* 0x0000002211187220 */ /* 0x040fe40000400000 */
[----:B------:R-:W-:-:S02]  /*1450*/  FMUL R26, R17, R18 ;  /* 0x00000012111a7220 */ /* 0x000fc40000400000 */
[-C--:B------:R-:W-:Y:S01]  /*1460*/  FFMA.FTZ R18, R11, R27.reuse, -0.16845393180847167969 ;  /* 0xbe2c7f300b127423 */ /* 0x080fe2000001001b */
[----:B------:R-:W-:Y:S01]  /*1470*/  F2FP.BF16.PACK_AB R24, R19, R24 ;  /* 0x000000181318723e */ /* 0x000fe200000010ff */
[----:B------:R-:W-:Y:S01]  /*1480*/  FADD R10, R10, -1 ;  /* 0xbf8000000a0a7421 */ /* 0x000fe20000000000 */
[----:B------:R-:W-:Y:S01]  /*1490*/  F2FP.BF16.PACK_AB R26, R21, R26 ;  /* 0x0000001a151a723e */ /* 0x000fe200000010ff */
[C---:B------:R-:W-:Y:S01]  /*14a0*/  FFMA.FTZ R18, R11.reuse, R18, 0.1716887056827545166 ;  /* 0x3e2fcf2a0b127423 */ /* 0x040fe20000010012 */
[----:B------:R-:W-:Y:S01]  /*14b0*/  STS [R15+0x80], R32 ;  /* 0x000080200f007388 */ /* 0x000fe20000000800 */
[C---:B------:R-:W-:Y:S02]  /*14c0*/  FFMA.FTZ R17, R10.reuse, R27, -0.16845393180847167969 ;  /* 0xbe2c7f300a117423 */ /* 0x040fe4000001001b */
[----:B------:R-:W-:Y:S01]  /*14d0*/  FFMA.FTZ R18, R11, R18, -0.17900948226451873779 ;  /* 0xbe374e430b127423 */ /* 0x000fe20000010012 */
[----:B------:R-:W-:Y:S01]  /*14e0*/  STS [R23+0x100], R26 ;  /* 0x0001001a17007388 */ /* 0x000fe20000000800 */
[----:B------:R-:W-:-:S02]  /*14f0*/  FFMA.FTZ R17, R10, R17, 0.1716887056827545166 ;  /* 0x3e2fcf2a0a117423 */ /* 0x000fc40000010011 */
[C---:B------:R-:W-:Y:S01]  /*1500*/  FFMA.FTZ R18, R11.reuse, R18, 0.20512372255325317383 ;  /* 0x3e520bf40b127423 */ /* 0x040fe20000010012 */
[----:B------:R-:W-:Y:S01]  /*1510*/  STS [R23+0x180], R24 ;  /* 0x0001801817007388 */ /* 0x000fe20000000800 */
[C---:B------:R-:W-:Y:S02]  /*1520*/  FFMA.FTZ R17, R10.reuse, R17, -0.17900948226451873779 ;  /* 0xbe374e430a117423 */ /* 0x040fe40000010011 */
[C---:B------:R-:W-:Y:S01]  /*1530*/  FFMA.FTZ R18, R11.reuse, R18, -0.24046532809734344482 ;  /* 0xbe763c8b0b127423 */ /* 0x040fe20000010012 */
[----:B------:R-:W-:Y:S01]  /*1540*/  BAR.SYNC.DEFER_BLOCKING 0x0 ;  /* 0x0000000000007b1d */ /* 0x000fe20000010000 */
[C---:B------:R-:W-:Y:S02]  /*1550*/  FFMA.FTZ R17, R10.reuse, R17, 0.20512372255325317383 ;  /* 0x3e520bf40a117423 */ /* 0x040fe40000010011 */
[----:B------:R-:W-:Y:S02]  /*1560*/  FFMA.FTZ R18, R11, R18, 0.28857114911079406738 ;  /* 0x3e93bf990b127423 */ /* 0x000fe40000010012 */
[----:B------:R-:W-:-:S02]  /*1570*/  FFMA.FTZ R19, R10, R17, -0.24046532809734344482 ;  /* 0xbe763c8b0a137423 */ /* 0x000fc40000010011 */
[C---:B------:R-:W-:Y:S01]  /*1580*/  FFMA.FTZ R18, R11.reuse, R18, -0.36067417263984680176 ;  /* 0xbeb8aa490b127423 */ /* 0x040fe20000010012 */
[----:B------:R-:W0:Y:S01]  /*1590*/  I2F R17, R16 ;  /* 0x0000001000117306 */ /* 0x000e220000201400 */
[C---:B------:R-:W-:Y:S02]  /*15a0*/  FFMA.FTZ R19, R10.reuse, R19, 0.28857114911079406738 ;  /* 0x3e93bf990a137423 */ /* 0x040fe40000010013 */
[C---:B------:R-:W-:Y:S02]  /*15b0*/  FFMA.FTZ R18, R11.reuse, R18, 0.48089820146560668945 ;  /* 0x3ef6384a0b127423 */ /* 0x040fe40000010012 */
[C---:B------:R-:W-:Y:S02]  /*15c0*/  FFMA.FTZ R19, R10.reuse, R19, -0.36067417263984680176 ;  /* 0xbeb8aa490a137423 */ /* 0x040fe40000010013 */
[----:B------:R-:W-:Y:S02]  /*15d0*/  FFMA.FTZ R18, R11, R18, -0.72134751081466674805 ;  /* 0xbf38aa3b0b127423 */ /* 0x000fe40000010012 */
[----:B------:R-:W-:-:S02]  /*15e0*/  FFMA.FTZ R19, R10, R19, 0.48089820146560668945 ;  /* 0x3ef6384a0a137423 */ /* 0x000fc40000010013 */
[C---:B------:R-:W-:Y:S02]  /*15f0*/  FMUL R18, R11.reuse, R18 ;  /* 0x000000120b127220 */ /* 0x040fe40000400000 */
[----:B------:R-:W-:Y:S02]  /*1600*/  FFMA.FTZ R19, R10, R19, -0.72134751081466674805 ;  /* 0xbf38aa3b0a137423 */ /* 0x000fe40000010013 */
[----:B------:R-:W-:Y:S01]  /*1610*/  IMAD.HI R22, R12, 0x2, RZ ;  /* 0x000000020c167827 */ /* 0x000fe200078e02ff */
[----:B------:R1:W2:Y:S01]  /*1620*/  LDS R15, [R14] ;  /* 0x000000000e0f7984 */ /* 0x0002a20000000800 */
[----:B------:R-:W-:Y:S02]  /*1630*/  FSEL R12, RZ, -23, P3 ;  /* 0xc1b80000ff0c7808 */ /* 0x000fe40001800000 */
[----:B------:R-:W-:Y:S02]  /*1640*/  FMUL R18, R11, R18 ;  /* 0x000000120b127220 */ /* 0x000fe40000400000 */
[----:B------:R-:W-:-:S02]  /*1650*/  FMUL R19, R10, R19 ;  /* 0x000000130a137220 */ /* 0x000fc40000400000 */
[----:B------:R-:W-:Y:S01]  /*1660*/  IMAD.HI R21, R13, 0x2, RZ ;  /* 0x000000020d157827 */ /* 0x000fe200078e02ff */
[----:B------:R-:W-:Y:S02]  /*1670*/  FSEL R13, RZ, -23, P2 ;  /* 0xc1b80000ff0d7808 */ /* 0x000fe40001000000 */
[----:B------:R-:W-:Y:S01]  /*1680*/  LOP3.LUT P2, RZ, R8, 0xe0, RZ, 0xc0, !PT ;  /* 0x000000e008ff7812 */ /* 0x000fe2000784c0ff */
[----:B0-----:R-:W-:Y:S01]  /*1690*/  FFMA.FTZ R12, R17, 1.1920928955078125e-07, R12 ;  /* 0x34000000110c7823 */ /* 0x001fe2000001000c */
[----:B------:R-:W-:Y:S01]  /*16a0*/  IADD3.X R22, R22, c[0x0][0x17c], R21, P0, P1 ;  /* 0x00005f0016167a10 */ /* 0x000fe200007e2415 */
[----:B------:R-:W-:Y:S01]  /*16b0*/  FFMA.FTZ R11, R11, 1.4426950216293334961, R18 ;  /* 0x3fb8aa3b0b0b7823 */ /* 0x000fe20000010012 */
[----:B------:R-:W-:Y:S01]  /*16c0*/  FSETP.NEU.AND P0, PT, R3, RZ, PT ;  /* 0x000000ff0300720b */ /* 0x000fe20003f0d000 */
[----:B------:R-:W-:Y:S01]  /*16d0*/  FMUL R19, R10, R19 ;  /* 0x000000130a137220 */ /* 0x000fe20000400000 */
[----:B------:R-:W-:Y:S01]  /*16e0*/  SHF.R.U32.HI R8, RZ, 0x1, R8 ;  /* 0x00000001ff087819 */ /* 0x000fe20000011608 */
[----:B------:R-:W-:Y:S01]  /*16f0*/  FADD R11, R12, R11 ;  /* 0x0000000b0c0b7221 */ /* 0x000fe20000000000 */
[----:B------:R-:W-:Y:S01]  /*1700*/  @P4 MOV R12, 0x7f800000 ;  /* 0x7f800000000c4802 */ /* 0x000fe20000000f00 */
[----:B------:R-:W-:Y:S01]  /*1710*/  FFMA.FTZ R13, R20, 1.1920928955078125e-07, R13 ;  /* 0x34000000140d7823 */ /* 0x000fe2000001000d */
[----:B------:R-:W-:Y:S01]  /*1720*/  FSETP.NEU.AND P1, PT, R5, RZ, PT ;  /* 0x000000ff0500720b */ /* 0x000fe20003f2d000 */
[----:B------:R-:W-:-:S02]  /*1730*/  FFMA.FTZ R10, R10, 1.4426950216293334961, R19 ;  /* 0x3fb8aa3b0a0a7823 */ /* 0x000fc40000010013 */
[----:B-1----:R-:W-:Y:S02]  /*1740*/  @P5 IMAD.MOV.U32 R14, RZ, RZ, 0x7f800000 ;  /* 0x7f800000ff0e5424 */ /* 0x002fe400078e00ff */
[----:B------:R-:W-:Y:S01]  /*1750*/  FADD R10, R13, R10 ;  /* 0x0000000a0d0a7221 */ /* 0x000fe20000000000 */
[----:B------:R-:W-:Y:S01]  /*1760*/  LOP3.LUT R13, R8, 0x4, RZ, 0xc0, !PT ;  /* 0x00000004080d7812 */ /* 0x000fe200078ec0ff */
[----:B------:R-:W-:Y:S02]  /*1770*/  @P5 FFMA.FTZ R11, R3, R14, +INF ;  /* 0x7f800000030b5423 */ /* 0x000fe4000001000e */
[----:B------:R-:W-:Y:S02]  /*1780*/  @P4 FFMA.FTZ R10, R5, R12, +INF ;  /* 0x7f800000050a4423 */ /* 0x000fe4000001000c */
[----:B------:R-:W-:Y:S01]  /*1790*/  IMAD R3, R6, c[0x0][0x1c8], RZ ;  /* 0x0000720006037a24 */ /* 0x000fe200078e02ff */
[----:B------:R-:W-:Y:S01]  /*17a0*/  LOP3.LUT R6, R9, 0x38, RZ, 0xc0, !PT ;  /* 0x0000003809067812 */ /* 0x000fe200078ec0ff */
[----:B------:R-:W-:Y:S01]  /*17b0*/  IMAD.MOV.U32 R12, RZ, RZ, c[0x0][0x1c8] ;  /* 0x00007200ff0c7624 */ /* 0x000fe200078e00ff */
[----:B------:R-:W-:-:S04]  /*17c0*/  FSEL R5, R10, -INF , P1 ;  /* 0xff8000000a057808 */ /* 0x000fc80000800000 */
[----:B------:R-:W-:Y:S02]  /*17d0*/  LEA R9, R12, R3, 0x3 ;  /* 0x000000030c097211 */ /* 0x000fe400078e18ff */
[----:B------:R-:W-:Y:S02]  /*17e0*/  LOP3.LUT R12, R2, 0x40, RZ, 0xc0, !PT ;  /* 0x00000040020c7812 */ /* 0x000fe400078ec0ff */
[-C--:B------:R-:W-:Y:S02]  /*17f0*/  LEA R2, P3, R3, R0.reuse, 0x1 ;  /* 0x0000000003027211 */ /* 0x080fe400078608ff */
[----:B------:R-:W-:Y:S02]  /*1800*/  LEA R8, P4, R9, R0, 0x1 ;  /* 0x0000000009087211 */ /* 0x000fe400078808ff */
[----:B------:R-:W-:Y:S01]  /*1810*/  FSEL R0, R11, -INF , P0 ;  /* 0xff8000000b007808 */ /* 0x000fe20000000000 */
[----:B------:R-:W-:Y:S01]  /*1820*/  FFMA R11, R5, 0.69314718246459960938, R28 ;  /* 0x3f317218050b7823 */ /* 0x000fe2000000001c */
[----:B------:R-:W-:-:S02]  /*1830*/  LEA.HI.X.SX32 R3, R3, R22, 0x1, P3 ;  /* 0x0000001603037211 */ /* 0x000fc400018f0eff */
[----:B------:R-:W-:Y:S01]  /*1840*/  LEA.HI.X.SX32 R9, R9, R22, 0x1, P4 ;  /* 0x0000001609097211 */ /* 0x000fe200020f0eff */
[----:B------:R-:W-:Y:S01]  /*1850*/  FFMA R10, R0, 0.69314718246459960938, R29 ;  /* 0x3f317218000a7823 */ /* 0x000fe2000000001d */
[----:B--2---:R-:W-:Y:S01]  /*1860*/  PRMT R0, R15, 0x7632, R0 ;  /* 0x000076320f007816 */ /* 0x004fe20000000000 */
[----:B------:R0:W-:Y:S01]  /*1870*/  STG.E.U16 [R2.64], R15 ;  /* 0x0000000f02007986 */ /* 0x0001e2000c101506 */
[----:B------:R-:W-:-:S03]  /*1880*/  IADD3 R6, R12, R6, R13 ;  /* 0x000000060c067210 */ /* 0x000fc60007ffe00d */
[----:B------:R0:W-:Y:S04]  /*1890*/  STG.E.U16 [R8.64], R0 ;  /* 0x0000000008007986 */ /* 0x0001e8000c101506 */
[----:B------:R-:W-:Y:S06]  /*18a0*/  BAR.SYNC.DEFER_BLOCKING 0x0 ;  /* 0x0000000000007b1d */ /* 0x000fec0000010000 */
[----:B------:R0:W-:Y:S04]  /*18b0*/  STS.64 [R4], R10 ;  /* 0x0000000a04007388 */ /* 0x0001e80000000a00 */
[----:B------:R-:W-:Y:S06]  /*18c0*/  BAR.SYNC.DEFER_BLOCKING 0x0 ;  /* 0x0000000000007b1d */ /* 0x000fec0000010000 */
[----:B------:R-:W-:Y:S05]  /*18d0*/  @P2 EXIT ;  /* 0x000000000000294d */ /* 0x000fea0003800000 */
[----:B0-----:R-:W0:Y:S01]  /*18e0*/  LDS R5, [R6] ;  /* 0x0000000006057984 */ /* 0x001e220000000800 */
[----:B------:R-:W-:-:S02]  /*18f0*/  IMAD R7, R7, c[0x0][0x1cc], RZ ;  /* 0x0000730007077a24 */ /* 0x000fc400078e02ff */
[C---:B------:R-:W-:Y:S02]  /*1900*/  IMAD.SHL.U32 R3, R43.reuse, 0x4, RZ ;  /* 0x000000042b037824 */ /* 0x040fe400078e00ff */
[----:B------:R-:W-:Y:S01]  /*1910*/  IMAD.HI R0, R43, 0x4, RZ ;  /* 0x000000042b007827 */ /* 0x000fe200078e02ff */
[----:B------:R-:W-:-:S03]  /*1920*/  SHF.L.U32 R2, R7, 0x2, RZ ;  /* 0x0000000207027819 */ /* 0x000fc600000006ff */
[----:B------:R-:W-:Y:S01]  /*1930*/  IMAD.HI R7, R7, 0x4, RZ ;  /* 0x0000000407077827 */ /* 0x000fe200078e02ff */
[----:B------:R-:W-:-:S04]  /*1940*/  IADD3 R2, P0, P1, R3, c[0x0][0x180], R2 ;  /* 0x0000600003027a10 */ /* 0x000fc8000791e002 */
[----:B------:R-:W-:-:S05]  /*1950*/  IADD3.X R3, R0, c[0x0][0x184], R7, P0, P1 ;  /* 0x0000610000037a10 */ /* 0x000fca00007e2407 */
[----:B0-----:R-:W-:Y:S01]  /*1960*/  STG.E [R2.64], R5 ;  /* 0x0000000502007986 */ /* 0x001fe2000c101906 */
[----:B------:R-:W-:Y:S05]  /*1970*/  EXIT ;  /* 0x000000000000794d */ /* 0x000fea0003800000 */
.L_x_2:
[----:B------:R-:W-:-:S00]  /*1980*/  BRA `(.L_x_2) ;  /* 0xfffffff000007947 */ /* 0x000fc0000383ffff */
[----:B------:R-:W-:-:S00]  /*1990*/  NOP ;  /* 0x0000000000007918 */ /* 0x000fc00000000000 */
        /* <DEDUP_REMOVED lines=14> */
.L_x_3:


//--------------------- .nv.global.init           --------------------------
	.section	.nv.global.init,"aw",@progbits
.nv.global.init:
	.type		_$_str,@object
	.size		_$_str,(.L_0 - _$_str)
_$_str:
        /*0000*/ 	.byte	0x5f, 0x5f, 0x43, 0x55, 0x44, 0x41, 0x5f, 0x46, 0x54, 0x5a, 0x00
.L_0:


//--------------------- .nv.shared.attn_fwd       --------------------------
	.section	.nv.shared.attn_fwd,"aw",@nobits
	.sectionflags	@""
	.align	16
